//
// Generated by NVIDIA NVVM Compiler
//
// Compiler Build ID: CL-36424714
// Cuda compilation tools, release 13.0, V13.0.88
// Based on NVVM 20.0.0
//

.version 9.0
.target sm_100
.address_size 64

	// .globl	_Z8ddtchirpP6float2fl
.func  (.param .align 16 .b8 func_retval0[16]) __internal_trig_reduction_slowpathd
(
	.param .b64 __internal_trig_reduction_slowpathd_param_0
)
;
.func  (.param .b64 func_retval0) __internal_accurate_pow
(
	.param .b64 __internal_accurate_pow_param_0
)
;
.global .align 8 .b8 __cudart_i2opi_d[144] = {8, 93, 141, 31, 177, 95, 251, 107, 234, 146, 82, 138, 247, 57, 7, 61, 123, 241, 229, 235, 199, 186, 39, 117, 45, 234, 95, 158, 102, 63, 70, 79, 183, 9, 203, 39, 207, 126, 54, 109, 31, 109, 10, 90, 139, 17, 47, 239, 15, 152, 5, 222, 255, 151, 248, 31, 59, 40, 249, 189, 139, 95, 132, 156, 244, 57, 83, 131, 57, 214, 145, 57, 65, 126, 95, 180, 38, 112, 156, 233, 132, 68, 187, 46, 245, 53, 130, 232, 62, 167, 41, 177, 28, 235, 29, 254, 28, 146, 209, 9, 234, 46, 73, 6, 224, 210, 77, 66, 58, 110, 36, 183, 97, 197, 187, 222, 171, 99, 81, 254, 65, 144, 67, 60, 153, 149, 98, 219, 192, 221, 52, 245, 209, 87, 39, 252, 41, 21, 68, 78, 110, 131, 249, 162};
.global .align 16 .b8 __cudart_sin_cos_coeffs[128] = {70, 210, 176, 44, 241, 229, 90, 190, 146, 227, 172, 105, 227, 29, 199, 62, 161, 98, 219, 25, 160, 1, 42, 191, 24, 8, 17, 17, 17, 17, 129, 63, 84, 85, 85, 85, 85, 85, 197, 191, 0, 0, 0, 0, 0, 0, 0, 0, 0, 0, 0, 0, 0, 0, 0, 0, 100, 129, 253, 32, 131, 255, 168, 189, 40, 133, 239, 193, 167, 238, 33, 62, 217, 230, 6, 142, 79, 126, 146, 190, 233, 188, 221, 25, 160, 1, 250, 62, 71, 93, 193, 22, 108, 193, 86, 191, 81, 85, 85, 85, 85, 85, 165, 63, 0, 0, 0, 0, 0, 0, 224, 191, 0, 0, 0, 0, 0, 0, 240, 63};

.visible .entry _Z8ddtchirpP6float2fl(
	.param .u64 .ptr .align 1 _Z8ddtchirpP6float2fl_param_0,
	.param .f32 _Z8ddtchirpP6float2fl_param_1,
	.param .u64 _Z8ddtchirpP6float2fl_param_2
)
{
	.reg .pred 	%p<38>;
	.reg .b32 	%r<73>;
	.reg .b32 	%f<23>;
	.reg .b64 	%rd<32>;
	.reg .b64 	%fd<118>;

	ld.param.u64 	%rd7, [_Z8ddtchirpP6float2fl_param_0];
	ld.param.f32 	%f3, [_Z8ddtchirpP6float2fl_param_1];
	ld.param.u64 	%rd8, [_Z8ddtchirpP6float2fl_param_2];
	mov.u32 	%r16, %ctaid.x;
	mov.u32 	%r17, %ntid.x;
	mov.u32 	%r18, %tid.x;
	mad.lo.s32 	%r19, %r16, %r17, %r18;
	mov.u32 	%r20, %ctaid.y;
	mov.u32 	%r21, %ntid.y;
	mov.u32 	%r22, %tid.y;
	mad.lo.s32 	%r1, %r20, %r21, %r22;
	cvt.s64.s32 	%rd1, %r19;
	shr.u64 	%rd9, %rd8, 63;
	add.s64 	%rd10, %rd8, %rd9;
	shr.s64 	%rd11, %rd10, 1;
	sub.s64 	%rd12, %rd1, %rd11;
	cvt.rn.f32.s64 	%f4, %rd12;
	mul.f32 	%f5, %f4, 0f4CE4E1C0;
	add.s64 	%rd13, %rd8, -1;
	cvt.rn.f32.s64 	%f6, %rd13;
	div.rn.f32 	%f7, %f5, %f6;
	add.f32 	%f1, %f7, 0f4E9B0306;
	setp.leu.f32 	%p1, %f1, 0f4C64E1C0;
	@%p1 bra 	$L__BB0_6;
	cvt.f64.f32 	%fd40, %f1;
	div.rn.f64 	%fd1, %fd40, 0d419AE4C400000000;
	{
	.reg .b32 %temp; 
	mov.b64 	{%temp, %r2}, %fd1;
	}
	mov.f64 	%fd41, 0d4054000000000000;
	{
	.reg .b32 %temp; 
	mov.b64 	{%temp, %r38}, %fd41;
	}
	and.b32  	%r4, %r38, 2146435072;
	setp.eq.s32 	%p15, %r4, 1074790400;
	{ // callseq 1, 0
	.param .b64 param0;
	st.param.f64 	[param0], %fd1;
	.param .b64 retval0;
	call.uni (retval0), 
	__internal_accurate_pow, 
	(
	param0
	);
	ld.param.f64 	%fd42, [retval0];
	} // callseq 1
	setp.lt.s32 	%p16, %r2, 0;
	neg.f64 	%fd44, %fd42;
	selp.f64 	%fd45, %fd44, %fd42, %p15;
	selp.f64 	%fd111, %fd45, %fd42, %p16;
	setp.neu.f64 	%p17, %fd1, 0d0000000000000000;
	@%p17 bra 	$L__BB0_3;
	setp.eq.s32 	%p18, %r4, 1074790400;
	selp.b32 	%r39, %r2, 0, %p18;
	setp.lt.s32 	%p19, %r38, 0;
	or.b32  	%r40, %r39, 2146435072;
	selp.b32 	%r41, %r40, %r39, %p19;
	mov.b32 	%r42, 0;
	mov.b64 	%fd111, {%r42, %r41};
$L__BB0_3:
	add.f64 	%fd46, %fd1, 0d4054000000000000;
	{
	.reg .b32 %temp; 
	mov.b64 	{%temp, %r43}, %fd46;
	}
	and.b32  	%r44, %r43, 2146435072;
	setp.ne.s32 	%p20, %r44, 2146435072;
	setp.neu.f64 	%p21, %fd1, 0d7FF0000000000000;
	or.pred  	%p22, %p21, %p20;
	@%p22 bra 	$L__BB0_5;
	setp.lt.s32 	%p23, %r2, 0;
	setp.eq.s32 	%p24, %r4, 1074790400;
	setp.lt.s32 	%p25, %r38, 0;
	selp.b32 	%r46, 0, 2146435072, %p25;
	and.b32  	%r47, %r38, 2147483647;
	setp.ne.s32 	%p26, %r47, 1071644672;
	or.b32  	%r48, %r46, -2147483648;
	selp.b32 	%r49, %r48, %r46, %p26;
	selp.b32 	%r50, %r49, %r46, %p24;
	selp.b32 	%r51, %r50, %r46, %p23;
	mov.b32 	%r52, 0;
	mov.b64 	%fd111, {%r52, %r51};
$L__BB0_5:
	setp.eq.f64 	%p27, %fd1, 0d3FF0000000000000;
	add.f64 	%fd47, %fd111, 0d3FF0000000000000;
	sqrt.rn.f64 	%fd48, %fd47;
	selp.f64 	%fd114, 0d3FF6A09E667F3BCD, %fd48, %p27;
	bra.uni 	$L__BB0_14;
$L__BB0_6:
	mov.f32 	%f8, 0f4CE4E1C0;
	sub.f32 	%f9, %f8, %f1;
	cvt.f64.f32 	%fd30, %f9;
	div.rn.f64 	%fd8, %fd30, 0d419AE4C400000000;
	{
	.reg .b32 %temp; 
	mov.b64 	{%temp, %r5}, %fd8;
	}
	mov.f64 	%fd31, 0d4054000000000000;
	{
	.reg .b32 %temp; 
	mov.b64 	{%temp, %r23}, %fd31;
	}
	and.b32  	%r7, %r23, 2146435072;
	setp.eq.s32 	%p2, %r7, 1074790400;
	abs.f64 	%fd9, %fd8;
	{ // callseq 0, 0
	.param .b64 param0;
	st.param.f64 	[param0], %fd9;
	.param .b64 retval0;
	call.uni (retval0), 
	__internal_accurate_pow, 
	(
	param0
	);
	ld.param.f64 	%fd32, [retval0];
	} // callseq 0
	setp.lt.s32 	%p3, %r5, 0;
	neg.f64 	%fd34, %fd32;
	selp.f64 	%fd35, %fd34, %fd32, %p2;
	selp.f64 	%fd113, %fd35, %fd32, %p3;
	setp.neu.f64 	%p4, %fd8, 0d0000000000000000;
	@%p4 bra 	$L__BB0_8;
	setp.eq.s32 	%p5, %r7, 1074790400;
	selp.b32 	%r24, %r5, 0, %p5;
	setp.lt.s32 	%p6, %r23, 0;
	or.b32  	%r25, %r24, 2146435072;
	selp.b32 	%r26, %r25, %r24, %p6;
	mov.b32 	%r27, 0;
	mov.b64 	%fd113, {%r27, %r26};
$L__BB0_8:
	add.f64 	%fd36, %fd8, 0d4054000000000000;
	{
	.reg .b32 %temp; 
	mov.b64 	{%temp, %r28}, %fd36;
	}
	and.b32  	%r29, %r28, 2146435072;
	setp.ne.s32 	%p7, %r29, 2146435072;
	@%p7 bra 	$L__BB0_13;
	setp.num.f64 	%p8, %fd8, %fd8;
	@%p8 bra 	$L__BB0_11;
	mov.f64 	%fd37, 0d4054000000000000;
	add.rn.f64 	%fd113, %fd8, %fd37;
	bra.uni 	$L__BB0_13;
$L__BB0_11:
	setp.neu.f64 	%p9, %fd9, 0d7FF0000000000000;
	@%p9 bra 	$L__BB0_13;
	setp.lt.s32 	%p10, %r5, 0;
	setp.eq.s32 	%p11, %r7, 1074790400;
	setp.lt.s32 	%p12, %r23, 0;
	selp.b32 	%r31, 0, 2146435072, %p12;
	and.b32  	%r32, %r23, 2147483647;
	setp.ne.s32 	%p13, %r32, 1071644672;
	or.b32  	%r33, %r31, -2147483648;
	selp.b32 	%r34, %r33, %r31, %p13;
	selp.b32 	%r35, %r34, %r31, %p11;
	selp.b32 	%r36, %r35, %r31, %p10;
	mov.b32 	%r37, 0;
	mov.b64 	%fd113, {%r37, %r36};
$L__BB0_13:
	setp.eq.f64 	%p14, %fd8, 0d3FF0000000000000;
	add.f64 	%fd38, %fd113, 0d3FF0000000000000;
	sqrt.rn.f64 	%fd39, %fd38;
	selp.f64 	%fd114, 0d3FF6A09E667F3BCD, %fd39, %p14;
$L__BB0_14:
	cvt.f64.f32 	%fd49, %f3;
	mul.f64 	%fd50, %fd49, 0d3DF08FB7829C395A;
	cvt.rn.f32.f64 	%f10, %fd50;
	cvt.u32.u64 	%r53, %rd1;
	setp.lt.s64 	%p28, %rd11, %rd1;
	neg.f32 	%f11, %f10;
	selp.f32 	%f12, %f10, %f11, %p28;
	mul.f32 	%f13, %f12, %f1;
	mul.f32 	%f14, %f1, %f13;
	fma.rn.f32 	%f15, %f1, 0f4E9B0306, %f1;
	div.rn.f32 	%f2, %f14, %f15;
	rcp.rn.f64 	%fd51, %fd114;
	cvt.rn.f32.f64 	%f16, %fd51;
	mov.u32 	%r54, %tid.z;
	cvt.f64.f32 	%fd18, %f16;
	sub.s32 	%r55, %r53, %r1;
	mul.lo.s32 	%r56, %r55, %r54;
	cvt.s64.s32 	%rd2, %r56;
	or.b64  	%rd17, %rd2, %rd8;
	and.b64  	%rd18, %rd17, -4294967296;
	setp.ne.s64 	%p29, %rd18, 0;
	@%p29 bra 	$L__BB0_16;
	cvt.u32.u64 	%r57, %rd8;
	cvt.u32.u64 	%r58, %rd2;
	div.u32 	%r59, %r58, %r57;
	cvt.u64.u32 	%rd31, %r59;
	bra.uni 	$L__BB0_17;
$L__BB0_16:
	div.s64 	%rd31, %rd2, %rd8;
$L__BB0_17:
	cvt.rn.f32.s64 	%f17, %rd31;
	add.f32 	%f18, %f2, %f17;
	cvt.f64.f32 	%fd52, %f18;
	mul.f64 	%fd19, %fd52, 0d401921FB54442D28;
	abs.f64 	%fd20, %fd19;
	setp.neu.f64 	%p30, %fd20, 0d7FF0000000000000;
	@%p30 bra 	$L__BB0_19;
	mov.f64 	%fd58, 0d0000000000000000;
	mul.rn.f64 	%fd116, %fd19, %fd58;
	mov.b32 	%r71, 1;
	bra.uni 	$L__BB0_22;
$L__BB0_19:
	mul.f64 	%fd53, %fd19, 0d3FE45F306DC9C883;
	cvt.rni.s32.f64 	%r70, %fd53;
	cvt.rn.f64.s32 	%fd54, %r70;
	fma.rn.f64 	%fd55, %fd54, 0dBFF921FB54442D18, %fd19;
	fma.rn.f64 	%fd56, %fd54, 0dBC91A62633145C00, %fd55;
	fma.rn.f64 	%fd116, %fd54, 0dB97B839A252049C0, %fd56;
	setp.ltu.f64 	%p31, %fd20, 0d41E0000000000000;
	@%p31 bra 	$L__BB0_21;
	{ // callseq 2, 0
	.param .b64 param0;
	st.param.f64 	[param0], %fd19;
	.param .align 16 .b8 retval0[16];
	call.uni (retval0), 
	__internal_trig_reduction_slowpathd, 
	(
	param0
	);
	ld.param.f64 	%fd116, [retval0];
	ld.param.b32 	%r70, [retval0+8];
	} // callseq 2
$L__BB0_21:
	add.s32 	%r71, %r70, 1;
$L__BB0_22:
	setp.neu.f64 	%p32, %fd20, 0d7FF0000000000000;
	shl.b32 	%r62, %r71, 6;
	cvt.u64.u32 	%rd19, %r62;
	and.b64  	%rd20, %rd19, 64;
	mov.u64 	%rd21, __cudart_sin_cos_coeffs;
	add.s64 	%rd22, %rd21, %rd20;
	mul.rn.f64 	%fd59, %fd116, %fd116;
	and.b32  	%r63, %r71, 1;
	setp.eq.b32 	%p33, %r63, 1;
	selp.f64 	%fd60, 0dBDA8FF8320FD8164, 0d3DE5DB65F9785EBA, %p33;
	ld.global.nc.v2.f64 	{%fd61, %fd62}, [%rd22];
	fma.rn.f64 	%fd63, %fd60, %fd59, %fd61;
	fma.rn.f64 	%fd64, %fd63, %fd59, %fd62;
	ld.global.nc.v2.f64 	{%fd65, %fd66}, [%rd22+16];
	fma.rn.f64 	%fd67, %fd64, %fd59, %fd65;
	fma.rn.f64 	%fd68, %fd67, %fd59, %fd66;
	ld.global.nc.v2.f64 	{%fd69, %fd70}, [%rd22+32];
	fma.rn.f64 	%fd71, %fd68, %fd59, %fd69;
	fma.rn.f64 	%fd72, %fd71, %fd59, %fd70;
	fma.rn.f64 	%fd73, %fd72, %fd116, %fd116;
	fma.rn.f64 	%fd74, %fd72, %fd59, 0d3FF0000000000000;
	selp.f64 	%fd75, %fd74, %fd73, %p33;
	and.b32  	%r64, %r71, 2;
	setp.eq.s32 	%p34, %r64, 0;
	mov.f64 	%fd76, 0d0000000000000000;
	sub.f64 	%fd77, %fd76, %fd75;
	selp.f64 	%fd78, %fd75, %fd77, %p34;
	cvt.u64.u32 	%rd23, %r1;
	mad.lo.s64 	%rd24, %rd8, %rd1, %rd23;
	cvta.to.global.u64 	%rd25, %rd7;
	shl.b64 	%rd26, %rd24, 3;
	add.s64 	%rd6, %rd25, %rd26;
	ld.global.f32 	%f19, [%rd6];
	cvt.f64.f32 	%fd79, %f19;
	fma.rn.f64 	%fd80, %fd78, %fd18, %fd79;
	cvt.rn.f32.f64 	%f20, %fd80;
	st.global.f32 	[%rd6], %f20;
	@%p32 bra 	$L__BB0_24;
	mov.f64 	%fd86, 0d0000000000000000;
	mul.rn.f64 	%fd117, %fd19, %fd86;
	mov.b32 	%r72, 0;
	bra.uni 	$L__BB0_26;
$L__BB0_24:
	mul.f64 	%fd81, %fd19, 0d3FE45F306DC9C883;
	cvt.rni.s32.f64 	%r72, %fd81;
	cvt.rn.f64.s32 	%fd82, %r72;
	fma.rn.f64 	%fd83, %fd82, 0dBFF921FB54442D18, %fd19;
	fma.rn.f64 	%fd84, %fd82, 0dBC91A62633145C00, %fd83;
	fma.rn.f64 	%fd117, %fd82, 0dB97B839A252049C0, %fd84;
	setp.ltu.f64 	%p35, %fd20, 0d41E0000000000000;
	@%p35 bra 	$L__BB0_26;
	{ // callseq 3, 0
	.param .b64 param0;
	st.param.f64 	[param0], %fd19;
	.param .align 16 .b8 retval0[16];
	call.uni (retval0), 
	__internal_trig_reduction_slowpathd, 
	(
	param0
	);
	ld.param.f64 	%fd117, [retval0];
	ld.param.b32 	%r72, [retval0+8];
	} // callseq 3
$L__BB0_26:
	shl.b32 	%r67, %r72, 6;
	cvt.u64.u32 	%rd27, %r67;
	and.b64  	%rd28, %rd27, 64;
	add.s64 	%rd30, %rd21, %rd28;
	mul.rn.f64 	%fd87, %fd117, %fd117;
	and.b32  	%r68, %r72, 1;
	setp.eq.b32 	%p36, %r68, 1;
	selp.f64 	%fd88, 0dBDA8FF8320FD8164, 0d3DE5DB65F9785EBA, %p36;
	ld.global.nc.v2.f64 	{%fd89, %fd90}, [%rd30];
	fma.rn.f64 	%fd91, %fd88, %fd87, %fd89;
	fma.rn.f64 	%fd92, %fd91, %fd87, %fd90;
	ld.global.nc.v2.f64 	{%fd93, %fd94}, [%rd30+16];
	fma.rn.f64 	%fd95, %fd92, %fd87, %fd93;
	fma.rn.f64 	%fd96, %fd95, %fd87, %fd94;
	ld.global.nc.v2.f64 	{%fd97, %fd98}, [%rd30+32];
	fma.rn.f64 	%fd99, %fd96, %fd87, %fd97;
	fma.rn.f64 	%fd100, %fd99, %fd87, %fd98;
	fma.rn.f64 	%fd101, %fd100, %fd117, %fd117;
	fma.rn.f64 	%fd102, %fd100, %fd87, 0d3FF0000000000000;
	selp.f64 	%fd103, %fd102, %fd101, %p36;
	and.b32  	%r69, %r72, 2;
	setp.eq.s32 	%p37, %r69, 0;
	mov.f64 	%fd104, 0d0000000000000000;
	sub.f64 	%fd105, %fd104, %fd103;
	selp.f64 	%fd106, %fd103, %fd105, %p37;
	mul.f64 	%fd107, %fd106, %fd18;
	ld.global.f32 	%f21, [%rd6+4];
	cvt.f64.f32 	%fd108, %f21;
	sub.f64 	%fd109, %fd108, %fd107;
	cvt.rn.f32.f64 	%f22, %fd109;
	st.global.f32 	[%rd6+4], %f22;
	ret;

}
	// .globl	_Z8fftchirpP6float2fl
.visible .entry _Z8fftchirpP6float2fl(
	.param .u64 .ptr .align 1 _Z8fftchirpP6float2fl_param_0,
	.param .f32 _Z8fftchirpP6float2fl_param_1,
	.param .u64 _Z8fftchirpP6float2fl_param_2
)
{
	.reg .pred 	%p<37>;
	.reg .b32 	%r<62>;
	.reg .b32 	%f<21>;
	.reg .b64 	%rd<23>;
	.reg .b64 	%fd<118>;

	ld.param.u64 	%rd3, [_Z8fftchirpP6float2fl_param_0];
	ld.param.f32 	%f2, [_Z8fftchirpP6float2fl_param_1];
	ld.param.u64 	%rd4, [_Z8fftchirpP6float2fl_param_2];
	mov.u32 	%r15, %ctaid.x;
	mov.u32 	%r16, %ntid.x;
	mov.u32 	%r17, %tid.x;
	mad.lo.s32 	%r18, %r15, %r16, %r17;
	cvt.s64.s32 	%rd1, %r18;
	shr.u64 	%rd5, %rd4, 63;
	add.s64 	%rd6, %rd4, %rd5;
	shr.s64 	%rd7, %rd6, 1;
	sub.s64 	%rd8, %rd1, %rd7;
	cvt.rn.f32.s64 	%f3, %rd8;
	mul.f32 	%f4, %f3, 0f4CE4E1C0;
	add.s64 	%rd9, %rd4, -1;
	cvt.rn.f32.s64 	%f5, %rd9;
	div.rn.f32 	%f6, %f4, %f5;
	add.f32 	%f1, %f6, 0f4E9B0306;
	setp.leu.f32 	%p1, %f1, 0f4C64E1C0;
	@%p1 bra 	$L__BB1_6;
	cvt.f64.f32 	%fd40, %f1;
	div.rn.f64 	%fd1, %fd40, 0d419AE4C400000000;
	{
	.reg .b32 %temp; 
	mov.b64 	{%temp, %r1}, %fd1;
	}
	mov.f64 	%fd41, 0d4054000000000000;
	{
	.reg .b32 %temp; 
	mov.b64 	{%temp, %r34}, %fd41;
	}
	and.b32  	%r3, %r34, 2146435072;
	setp.eq.s32 	%p15, %r3, 1074790400;
	{ // callseq 5, 0
	.param .b64 param0;
	st.param.f64 	[param0], %fd1;
	.param .b64 retval0;
	call.uni (retval0), 
	__internal_accurate_pow, 
	(
	param0
	);
	ld.param.f64 	%fd42, [retval0];
	} // callseq 5
	setp.lt.s32 	%p16, %r1, 0;
	neg.f64 	%fd44, %fd42;
	selp.f64 	%fd45, %fd44, %fd42, %p15;
	selp.f64 	%fd111, %fd45, %fd42, %p16;
	setp.neu.f64 	%p17, %fd1, 0d0000000000000000;
	@%p17 bra 	$L__BB1_3;
	setp.eq.s32 	%p18, %r3, 1074790400;
	selp.b32 	%r35, %r1, 0, %p18;
	setp.lt.s32 	%p19, %r34, 0;
	or.b32  	%r36, %r35, 2146435072;
	selp.b32 	%r37, %r36, %r35, %p19;
	mov.b32 	%r38, 0;
	mov.b64 	%fd111, {%r38, %r37};
$L__BB1_3:
	add.f64 	%fd46, %fd1, 0d4054000000000000;
	{
	.reg .b32 %temp; 
	mov.b64 	{%temp, %r39}, %fd46;
	}
	and.b32  	%r40, %r39, 2146435072;
	setp.ne.s32 	%p20, %r40, 2146435072;
	setp.neu.f64 	%p21, %fd1, 0d7FF0000000000000;
	or.pred  	%p22, %p21, %p20;
	@%p22 bra 	$L__BB1_5;
	setp.lt.s32 	%p23, %r1, 0;
	setp.eq.s32 	%p24, %r3, 1074790400;
	setp.lt.s32 	%p25, %r34, 0;
	selp.b32 	%r42, 0, 2146435072, %p25;
	and.b32  	%r43, %r34, 2147483647;
	setp.ne.s32 	%p26, %r43, 1071644672;
	or.b32  	%r44, %r42, -2147483648;
	selp.b32 	%r45, %r44, %r42, %p26;
	selp.b32 	%r46, %r45, %r42, %p24;
	selp.b32 	%r47, %r46, %r42, %p23;
	mov.b32 	%r48, 0;
	mov.b64 	%fd111, {%r48, %r47};
$L__BB1_5:
	setp.eq.f64 	%p27, %fd1, 0d3FF0000000000000;
	add.f64 	%fd47, %fd111, 0d3FF0000000000000;
	sqrt.rn.f64 	%fd48, %fd47;
	selp.f64 	%fd114, 0d3FF6A09E667F3BCD, %fd48, %p27;
	bra.uni 	$L__BB1_14;
$L__BB1_6:
	mov.f32 	%f7, 0f4CE4E1C0;
	sub.f32 	%f8, %f7, %f1;
	cvt.f64.f32 	%fd30, %f8;
	div.rn.f64 	%fd8, %fd30, 0d419AE4C400000000;
	{
	.reg .b32 %temp; 
	mov.b64 	{%temp, %r4}, %fd8;
	}
	mov.f64 	%fd31, 0d4054000000000000;
	{
	.reg .b32 %temp; 
	mov.b64 	{%temp, %r19}, %fd31;
	}
	and.b32  	%r6, %r19, 2146435072;
	setp.eq.s32 	%p2, %r6, 1074790400;
	abs.f64 	%fd9, %fd8;
	{ // callseq 4, 0
	.param .b64 param0;
	st.param.f64 	[param0], %fd9;
	.param .b64 retval0;
	call.uni (retval0), 
	__internal_accurate_pow, 
	(
	param0
	);
	ld.param.f64 	%fd32, [retval0];
	} // callseq 4
	setp.lt.s32 	%p3, %r4, 0;
	neg.f64 	%fd34, %fd32;
	selp.f64 	%fd35, %fd34, %fd32, %p2;
	selp.f64 	%fd113, %fd35, %fd32, %p3;
	setp.neu.f64 	%p4, %fd8, 0d0000000000000000;
	@%p4 bra 	$L__BB1_8;
	setp.eq.s32 	%p5, %r6, 1074790400;
	selp.b32 	%r20, %r4, 0, %p5;
	setp.lt.s32 	%p6, %r19, 0;
	or.b32  	%r21, %r20, 2146435072;
	selp.b32 	%r22, %r21, %r20, %p6;
	mov.b32 	%r23, 0;
	mov.b64 	%fd113, {%r23, %r22};
$L__BB1_8:
	add.f64 	%fd36, %fd8, 0d4054000000000000;
	{
	.reg .b32 %temp; 
	mov.b64 	{%temp, %r24}, %fd36;
	}
	and.b32  	%r25, %r24, 2146435072;
	setp.ne.s32 	%p7, %r25, 2146435072;
	@%p7 bra 	$L__BB1_13;
	setp.num.f64 	%p8, %fd8, %fd8;
	@%p8 bra 	$L__BB1_11;
	mov.f64 	%fd37, 0d4054000000000000;
	add.rn.f64 	%fd113, %fd8, %fd37;
	bra.uni 	$L__BB1_13;
$L__BB1_11:
	setp.neu.f64 	%p9, %fd9, 0d7FF0000000000000;
	@%p9 bra 	$L__BB1_13;
	setp.lt.s32 	%p10, %r4, 0;
	setp.eq.s32 	%p11, %r6, 1074790400;
	setp.lt.s32 	%p12, %r19, 0;
	selp.b32 	%r27, 0, 2146435072, %p12;
	and.b32  	%r28, %r19, 2147483647;
	setp.ne.s32 	%p13, %r28, 1071644672;
	or.b32  	%r29, %r27, -2147483648;
	selp.b32 	%r30, %r29, %r27, %p13;
	selp.b32 	%r31, %r30, %r27, %p11;
	selp.b32 	%r32, %r31, %r27, %p10;
	mov.b32 	%r33, 0;
	mov.b64 	%fd113, {%r33, %r32};
$L__BB1_13:
	setp.eq.f64 	%p14, %fd8, 0d3FF0000000000000;
	add.f64 	%fd38, %fd113, 0d3FF0000000000000;
	sqrt.rn.f64 	%fd39, %fd38;
	selp.f64 	%fd114, 0d3FF6A09E667F3BCD, %fd39, %p14;
$L__BB1_14:
	cvt.f64.f32 	%fd49, %f2;
	mul.f64 	%fd50, %fd49, 0d3DF08FB7829C395A;
	cvt.rn.f32.f64 	%f9, %fd50;
	setp.lt.s64 	%p28, %rd7, %rd1;
	neg.f32 	%f10, %f9;
	selp.f32 	%f11, %f9, %f10, %p28;
	mul.f32 	%f12, %f11, %f1;
	mul.f32 	%f13, %f1, %f12;
	fma.rn.f32 	%f14, %f1, 0f4E9B0306, %f1;
	div.rn.f32 	%f15, %f13, %f14;
	rcp.rn.f64 	%fd51, %fd114;
	cvt.rn.f32.f64 	%f16, %fd51;
	cvt.f64.f32 	%fd18, %f16;
	cvt.f64.f32 	%fd52, %f15;
	mul.f64 	%fd19, %fd52, 0d401921FB54442D28;
	abs.f64 	%fd20, %fd19;
	setp.neu.f64 	%p29, %fd20, 0d7FF0000000000000;
	@%p29 bra 	$L__BB1_16;
	mov.f64 	%fd58, 0d0000000000000000;
	mul.rn.f64 	%fd116, %fd19, %fd58;
	mov.b32 	%r60, 1;
	bra.uni 	$L__BB1_19;
$L__BB1_16:
	mul.f64 	%fd53, %fd19, 0d3FE45F306DC9C883;
	cvt.rni.s32.f64 	%r59, %fd53;
	cvt.rn.f64.s32 	%fd54, %r59;
	fma.rn.f64 	%fd55, %fd54, 0dBFF921FB54442D18, %fd19;
	fma.rn.f64 	%fd56, %fd54, 0dBC91A62633145C00, %fd55;
	fma.rn.f64 	%fd116, %fd54, 0dB97B839A252049C0, %fd56;
	setp.ltu.f64 	%p30, %fd20, 0d41E0000000000000;
	@%p30 bra 	$L__BB1_18;
	{ // callseq 6, 0
	.param .b64 param0;
	st.param.f64 	[param0], %fd19;
	.param .align 16 .b8 retval0[16];
	call.uni (retval0), 
	__internal_trig_reduction_slowpathd, 
	(
	param0
	);
	ld.param.f64 	%fd116, [retval0];
	ld.param.b32 	%r59, [retval0+8];
	} // callseq 6
$L__BB1_18:
	add.s32 	%r60, %r59, 1;
$L__BB1_19:
	setp.neu.f64 	%p31, %fd20, 0d7FF0000000000000;
	shl.b32 	%r51, %r60, 6;
	cvt.u64.u32 	%rd13, %r51;
	and.b64  	%rd14, %rd13, 64;
	mov.u64 	%rd15, __cudart_sin_cos_coeffs;
	add.s64 	%rd16, %rd15, %rd14;
	mul.rn.f64 	%fd59, %fd116, %fd116;
	and.b32  	%r52, %r60, 1;
	setp.eq.b32 	%p32, %r52, 1;
	selp.f64 	%fd60, 0dBDA8FF8320FD8164, 0d3DE5DB65F9785EBA, %p32;
	ld.global.nc.v2.f64 	{%fd61, %fd62}, [%rd16];
	fma.rn.f64 	%fd63, %fd60, %fd59, %fd61;
	fma.rn.f64 	%fd64, %fd63, %fd59, %fd62;
	ld.global.nc.v2.f64 	{%fd65, %fd66}, [%rd16+16];
	fma.rn.f64 	%fd67, %fd64, %fd59, %fd65;
	fma.rn.f64 	%fd68, %fd67, %fd59, %fd66;
	ld.global.nc.v2.f64 	{%fd69, %fd70}, [%rd16+32];
	fma.rn.f64 	%fd71, %fd68, %fd59, %fd69;
	fma.rn.f64 	%fd72, %fd71, %fd59, %fd70;
	fma.rn.f64 	%fd73, %fd72, %fd116, %fd116;
	fma.rn.f64 	%fd74, %fd72, %fd59, 0d3FF0000000000000;
	selp.f64 	%fd75, %fd74, %fd73, %p32;
	and.b32  	%r53, %r60, 2;
	setp.eq.s32 	%p33, %r53, 0;
	mov.f64 	%fd76, 0d0000000000000000;
	sub.f64 	%fd77, %fd76, %fd75;
	selp.f64 	%fd78, %fd75, %fd77, %p33;
	cvta.to.global.u64 	%rd17, %rd3;
	shl.b64 	%rd18, %rd1, 3;
	add.s64 	%rd2, %rd17, %rd18;
	ld.global.f32 	%f17, [%rd2];
	cvt.f64.f32 	%fd79, %f17;
	fma.rn.f64 	%fd80, %fd78, %fd18, %fd79;
	cvt.rn.f32.f64 	%f18, %fd80;
	st.global.f32 	[%rd2], %f18;
	@%p31 bra 	$L__BB1_21;
	mov.f64 	%fd86, 0d0000000000000000;
	mul.rn.f64 	%fd117, %fd19, %fd86;
	mov.b32 	%r61, 0;
	bra.uni 	$L__BB1_23;
$L__BB1_21:
	mul.f64 	%fd81, %fd19, 0d3FE45F306DC9C883;
	cvt.rni.s32.f64 	%r61, %fd81;
	cvt.rn.f64.s32 	%fd82, %r61;
	fma.rn.f64 	%fd83, %fd82, 0dBFF921FB54442D18, %fd19;
	fma.rn.f64 	%fd84, %fd82, 0dBC91A62633145C00, %fd83;
	fma.rn.f64 	%fd117, %fd82, 0dB97B839A252049C0, %fd84;
	setp.ltu.f64 	%p34, %fd20, 0d41E0000000000000;
	@%p34 bra 	$L__BB1_23;
	{ // callseq 7, 0
	.param .b64 param0;
	st.param.f64 	[param0], %fd19;
	.param .align 16 .b8 retval0[16];
	call.uni (retval0), 
	__internal_trig_reduction_slowpathd, 
	(
	param0
	);
	ld.param.f64 	%fd117, [retval0];
	ld.param.b32 	%r61, [retval0+8];
	} // callseq 7
$L__BB1_23:
	shl.b32 	%r56, %r61, 6;
	cvt.u64.u32 	%rd19, %r56;
	and.b64  	%rd20, %rd19, 64;
	add.s64 	%rd22, %rd15, %rd20;
	mul.rn.f64 	%fd87, %fd117, %fd117;
	and.b32  	%r57, %r61, 1;
	setp.eq.b32 	%p35, %r57, 1;
	selp.f64 	%fd88, 0dBDA8FF8320FD8164, 0d3DE5DB65F9785EBA, %p35;
	ld.global.nc.v2.f64 	{%fd89, %fd90}, [%rd22];
	fma.rn.f64 	%fd91, %fd88, %fd87, %fd89;
	fma.rn.f64 	%fd92, %fd91, %fd87, %fd90;
	ld.global.nc.v2.f64 	{%fd93, %fd94}, [%rd22+16];
	fma.rn.f64 	%fd95, %fd92, %fd87, %fd93;
	fma.rn.f64 	%fd96, %fd95, %fd87, %fd94;
	ld.global.nc.v2.f64 	{%fd97, %fd98}, [%rd22+32];
	fma.rn.f64 	%fd99, %fd96, %fd87, %fd97;
	fma.rn.f64 	%fd100, %fd99, %fd87, %fd98;
	fma.rn.f64 	%fd101, %fd100, %fd117, %fd117;
	fma.rn.f64 	%fd102, %fd100, %fd87, 0d3FF0000000000000;
	selp.f64 	%fd103, %fd102, %fd101, %p35;
	and.b32  	%r58, %r61, 2;
	setp.eq.s32 	%p36, %r58, 0;
	mov.f64 	%fd104, 0d0000000000000000;
	sub.f64 	%fd105, %fd104, %fd103;
	selp.f64 	%fd106, %fd103, %fd105, %p36;
	mul.f64 	%fd107, %fd106, %fd18;
	ld.global.f32 	%f19, [%rd2+4];
	cvt.f64.f32 	%fd108, %f19;
	sub.f64 	%fd109, %fd108, %fd107;
	cvt.rn.f32.f64 	%f20, %fd109;
	st.global.f32 	[%rd2+4], %f20;
	ret;

}
	// .globl	_Z6vecproP6float2S0_S0_
.visible .entry _Z6vecproP6float2S0_S0_(
	.param .u64 .ptr .align 1 _Z6vecproP6float2S0_S0__param_0,
	.param .u64 .ptr .align 1 _Z6vecproP6float2S0_S0__param_1,
	.param .u64 .ptr .align 1 _Z6vecproP6float2S0_S0__param_2
)
{
	.reg .b32 	%r<5>;
	.reg .b32 	%f<10>;
	.reg .b64 	%rd<11>;

	ld.param.u64 	%rd1, [_Z6vecproP6float2S0_S0__param_0];
	ld.param.u64 	%rd2, [_Z6vecproP6float2S0_S0__param_1];
	ld.param.u64 	%rd3, [_Z6vecproP6float2S0_S0__param_2];
	cvta.to.global.u64 	%rd4, %rd3;
	cvta.to.global.u64 	%rd5, %rd2;
	cvta.to.global.u64 	%rd6, %rd1;
	mov.u32 	%r1, %ctaid.x;
	mov.u32 	%r2, %ntid.x;
	mov.u32 	%r3, %tid.x;
	mad.lo.s32 	%r4, %r1, %r2, %r3;
	mul.wide.s32 	%rd7, %r4, 8;
	add.s64 	%rd8, %rd6, %rd7;
	ld.global.v2.f32 	{%f1, %f2}, [%rd8];
	add.s64 	%rd9, %rd5, %rd7;
	ld.global.v2.f32 	{%f3, %f4}, [%rd9];
	mul.f32 	%f5, %f1, %f3;
	mul.f32 	%f6, %f2, %f4;
	sub.f32 	%f7, %f5, %f6;
	mul.f32 	%f8, %f1, %f4;
	fma.rn.f32 	%f9, %f2, %f3, %f8;
	add.s64 	%rd10, %rd4, %rd7;
	st.global.v2.f32 	[%rd10], {%f7, %f9};
	ret;

}
.func  (.param .align 16 .b8 func_retval0[16]) __internal_trig_reduction_slowpathd(
	.param .b64 __internal_trig_reduction_slowpathd_param_0
)
{
	.local .align 8 .b8 	__local_depot3[40];
	.reg .b64 	%SP;
	.reg .b64 	%SPL;
	.reg .pred 	%p<10>;
	.reg .b32 	%r<47>;
	.reg .b64 	%rd<74>;
	.reg .b64 	%fd<5>;

	mov.u64 	%SPL, __local_depot3;
	ld.param.f64 	%fd4, [__internal_trig_reduction_slowpathd_param_0];
	add.u64 	%rd1, %SPL, 0;
	{
	.reg .b32 %temp; 
	mov.b64 	{%temp, %r1}, %fd4;
	}
	shr.u32 	%r2, %r1, 20;
	and.b32  	%r3, %r2, 2047;
	setp.eq.s32 	%p1, %r3, 2047;
	mov.b32 	%r46, 0;
	@%p1 bra 	$L__BB3_9;
	add.s32 	%r20, %r3, -1024;
	mov.b64 	%rd20, %fd4;
	shl.b64 	%rd2, %rd20, 11;
	shr.u32 	%r4, %r20, 6;
	sub.s32 	%r45, 15, %r4;
	sub.s32 	%r21, 19, %r4;
	setp.lt.u32 	%p2, %r20, 128;
	selp.b32 	%r6, 18, %r21, %p2;
	setp.ge.s32 	%p3, %r45, %r6;
	mov.b64 	%rd70, 0;
	@%p3 bra 	$L__BB3_4;
	add.s32 	%r23, %r6, %r4;
	neg.s32 	%r43, %r23;
	or.b64  	%rd3, %rd2, -9223372036854775808;
	mov.b64 	%rd70, 0;
	mov.b32 	%r42, 0;
	mov.u64 	%rd25, __cudart_i2opi_d;
	mov.u32 	%r44, %r45;
$L__BB3_3:
	.pragma "nounroll";
	mul.wide.s32 	%rd22, %r42, 8;
	add.s64 	%rd23, %rd1, %rd22;
	mul.wide.s32 	%rd24, %r44, 8;
	add.s64 	%rd26, %rd25, %rd24;
	ld.global.nc.u64 	%rd27, [%rd26];
	{
	.reg .u32 %r0, %r1, %r2, %r3, %alo, %ahi, %blo, %bhi, %clo, %chi;
	mov.b64 	{%alo,%ahi}, %rd27;
	mov.b64 	{%blo,%bhi}, %rd3;
	mov.b64 	{%clo,%chi}, %rd70;
	mad.lo.cc.u32 	%r0, %alo, %blo, %clo;
	madc.hi.cc.u32 	%r1, %alo, %blo, %chi;
	madc.hi.u32 	%r2, %alo, %bhi, 0;
	mad.lo.cc.u32 	%r1, %alo, %bhi, %r1;
	madc.hi.cc.u32 	%r2, %ahi, %blo, %r2;
	madc.hi.u32 	%r3, %ahi, %bhi, 0;
	mad.lo.cc.u32 	%r1, %ahi, %blo, %r1;
	madc.lo.cc.u32 	%r2, %ahi, %bhi, %r2;
	addc.u32 	%r3, %r3, 0;
	mov.b64 	%rd28, {%r0,%r1};
	mov.b64 	%rd70, {%r2,%r3};
	}
	st.local.u64 	[%rd23], %rd28;
	add.s32 	%r44, %r44, 1;
	add.s32 	%r43, %r43, 1;
	add.s32 	%r42, %r42, 1;
	setp.ne.s32 	%p4, %r43, -15;
	mov.u32 	%r45, %r6;
	@%p4 bra 	$L__BB3_3;
$L__BB3_4:
	cvt.s64.s32 	%rd29, %r45;
	cvt.u64.u32 	%rd30, %r4;
	add.s64 	%rd31, %rd30, %rd29;
	shl.b64 	%rd32, %rd31, 3;
	add.s64 	%rd33, %rd1, %rd32;
	st.local.u64 	[%rd33+-120], %rd70;
	and.b32  	%r15, %r2, 63;
	ld.local.u64 	%rd72, [%rd1+16];
	ld.local.u64 	%rd71, [%rd1+24];
	setp.eq.s32 	%p5, %r15, 0;
	@%p5 bra 	$L__BB3_6;
	shl.b64 	%rd34, %rd71, %r15;
	shr.u64 	%rd35, %rd72, 1;
	xor.b32  	%r24, %r15, 63;
	shr.u64 	%rd36, %rd35, %r24;
	or.b64  	%rd71, %rd34, %rd36;
	ld.local.u64 	%rd37, [%rd1+8];
	shl.b64 	%rd38, %rd72, %r15;
	shr.u64 	%rd39, %rd37, 1;
	shr.u64 	%rd40, %rd39, %r24;
	or.b64  	%rd72, %rd38, %rd40;
$L__BB3_6:
	and.b32  	%r25, %r1, -2147483648;
	shr.u64 	%rd41, %rd71, 62;
	cvt.u32.u64 	%r26, %rd41;
	mov.b64 	{%r27, %r28}, %rd71;
	mov.b64 	{%r29, %r30}, %rd72;
	shf.l.wrap.b32 	%r31, %r30, %r27, 2;
	shf.l.wrap.b32 	%r32, %r27, %r28, 2;
	mov.b64 	%rd42, {%r31, %r32};
	shl.b64 	%rd43, %rd72, 2;
	shr.u64 	%rd44, %rd42, 63;
	cvt.u32.u64 	%r33, %rd44;
	add.s32 	%r34, %r33, %r26;
	setp.eq.s32 	%p6, %r25, 0;
	neg.s32 	%r35, %r34;
	selp.b32 	%r46, %r34, %r35, %p6;
	setp.gt.s64 	%p7, %rd42, -1;
	mov.b64 	%rd45, 0;
	{
	.reg .u32 %r0, %r1, %r2, %r3, %a0, %a1, %a2, %a3, %b0, %b1, %b2, %b3;
	mov.b64 	{%a0,%a1}, %rd45;
	mov.b64 	{%a2,%a3}, %rd45;
	mov.b64 	{%b0,%b1}, %rd43;
	mov.b64 	{%b2,%b3}, %rd42;
	sub.cc.u32 	%r0, %a0, %b0;
	subc.cc.u32 	%r1, %a1, %b1;
	subc.cc.u32 	%r2, %a2, %b2;
	subc.u32 	%r3, %a3, %b3;
	mov.b64 	%rd46, {%r0,%r1};
	mov.b64 	%rd47, {%r2,%r3};
	}
	xor.b32  	%r36, %r25, -2147483648;
	selp.b64 	%rd73, %rd42, %rd47, %p7;
	selp.b64 	%rd14, %rd43, %rd46, %p7;
	selp.b32 	%r17, %r25, %r36, %p7;
	clz.b64 	%r37, %rd73;
	cvt.u64.u32 	%rd15, %r37;
	setp.eq.s32 	%p8, %r37, 0;
	@%p8 bra 	$L__BB3_8;
	cvt.u32.u64 	%r38, %rd15;
	and.b32  	%r39, %r38, 63;
	shl.b64 	%rd48, %rd73, %r39;
	shr.u64 	%rd49, %rd14, 1;
	not.b32 	%r40, %r38;
	and.b32  	%r41, %r40, 63;
	shr.u64 	%rd50, %rd49, %r41;
	or.b64  	%rd73, %rd48, %rd50;
$L__BB3_8:
	mov.b64 	%rd51, -3958705157555305931;
	{
	.reg .u32 %r0, %r1, %r2, %r3, %alo, %ahi, %blo, %bhi;
	mov.b64 	{%alo,%ahi}, %rd73;
	mov.b64 	{%blo,%bhi}, %rd51;
	mul.lo.u32 	%r0, %alo, %blo;
	mul.hi.u32 	%r1, %alo, %blo;
	mad.lo.cc.u32 	%r1, %alo, %bhi, %r1;
	madc.hi.u32 	%r2, %alo, %bhi, 0;
	mad.lo.cc.u32 	%r1, %ahi, %blo, %r1;
	madc.hi.cc.u32 	%r2, %ahi, %blo, %r2;
	madc.hi.u32 	%r3, %ahi, %bhi, 0;
	mad.lo.cc.u32 	%r2, %ahi, %bhi, %r2;
	addc.u32 	%r3, %r3, 0;
	mov.b64 	%rd52, {%r0,%r1};
	mov.b64 	%rd53, {%r2,%r3};
	}
	setp.gt.s64 	%p9, %rd53, 0;
	{
	.reg .u32 %r0, %r1, %r2, %r3, %a0, %a1, %a2, %a3, %b0, %b1, %b2, %b3;
	mov.b64 	{%a0,%a1}, %rd52;
	mov.b64 	{%a2,%a3}, %rd53;
	mov.b64 	{%b0,%b1}, %rd52;
	mov.b64 	{%b2,%b3}, %rd53;
	add.cc.u32 	%r0, %a0, %b0;
	addc.cc.u32 	%r1, %a1, %b1;
	addc.cc.u32 	%r2, %a2, %b2;
	addc.u32 	%r3, %a3, %b3;
	mov.b64 	%rd54, {%r0,%r1};
	mov.b64 	%rd55, {%r2,%r3};
	}
	selp.b64 	%rd56, %rd55, %rd53, %p9;
	selp.s64 	%rd57, -1, 0, %p9;
	sub.s64 	%rd58, %rd57, %rd15;
	cvt.u64.u32 	%rd59, %r17;
	shl.b64 	%rd60, %rd59, 32;
	add.s64 	%rd61, %rd56, 1;
	shr.u64 	%rd62, %rd61, 10;
	add.s64 	%rd63, %rd62, 1;
	shr.u64 	%rd64, %rd63, 1;
	shl.b64 	%rd65, %rd58, 52;
	add.s64 	%rd66, %rd65, %rd64;
	add.s64 	%rd67, %rd66, 4602678819172646912;
	or.b64  	%rd68, %rd67, %rd60;
	mov.b64 	%fd4, %rd68;
$L__BB3_9:
	st.param.f64 	[func_retval0], %fd4;
	st.param.b32 	[func_retval0+8], %r46;
	ret;

}
.func  (.param .b64 func_retval0) __internal_accurate_pow(
	.param .b64 __internal_accurate_pow_param_0
)
{
	.reg .pred 	%p<8>;
	.reg .b32 	%r<49>;
	.reg .b32 	%f<3>;
	.reg .b64 	%fd<109>;

	ld.param.f64 	%fd10, [__internal_accurate_pow_param_0];
	{
	.reg .b32 %temp; 
	mov.b64 	{%temp, %r46}, %fd10;
	}
	{
	.reg .b32 %temp; 
	mov.b64 	{%r45, %temp}, %fd10;
	}
	shr.u32 	%r47, %r46, 20;
	setp.gt.u32 	%p1, %r46, 1048575;
	@%p1 bra 	$L__BB4_2;
	mul.f64 	%fd11, %fd10, 0d4350000000000000;
	{
	.reg .b32 %temp; 
	mov.b64 	{%temp, %r46}, %fd11;
	}
	{
	.reg .b32 %temp; 
	mov.b64 	{%r45, %temp}, %fd11;
	}
	shr.u32 	%r16, %r46, 20;
	add.s32 	%r47, %r16, -54;
$L__BB4_2:
	add.s32 	%r48, %r47, -1023;
	and.b32  	%r17, %r46, -2146435073;
	or.b32  	%r18, %r17, 1072693248;
	mov.b64 	%fd107, {%r45, %r18};
	setp.lt.u32 	%p2, %r18, 1073127583;
	@%p2 bra 	$L__BB4_4;
	{
	.reg .b32 %temp; 
	mov.b64 	{%r19, %temp}, %fd107;
	}
	{
	.reg .b32 %temp; 
	mov.b64 	{%temp, %r20}, %fd107;
	}
	add.s32 	%r21, %r20, -1048576;
	mov.b64 	%fd107, {%r19, %r21};
	add.s32 	%r48, %r47, -1022;
$L__BB4_4:
	add.f64 	%fd12, %fd107, 0dBFF0000000000000;
	add.f64 	%fd13, %fd107, 0d3FF0000000000000;
	rcp.approx.ftz.f64 	%fd14, %fd13;
	neg.f64 	%fd15, %fd13;
	fma.rn.f64 	%fd16, %fd15, %fd14, 0d3FF0000000000000;
	fma.rn.f64 	%fd17, %fd16, %fd16, %fd16;
	fma.rn.f64 	%fd18, %fd17, %fd14, %fd14;
	mul.f64 	%fd19, %fd12, %fd18;
	fma.rn.f64 	%fd20, %fd12, %fd18, %fd19;
	mul.f64 	%fd21, %fd20, %fd20;
	fma.rn.f64 	%fd22, %fd21, 0d3EB0F5FF7D2CAFE2, 0d3ED0F5D241AD3B5A;
	fma.rn.f64 	%fd23, %fd22, %fd21, 0d3EF3B20A75488A3F;
	fma.rn.f64 	%fd24, %fd23, %fd21, 0d3F1745CDE4FAECD5;
	fma.rn.f64 	%fd25, %fd24, %fd21, 0d3F3C71C7258A578B;
	fma.rn.f64 	%fd26, %fd25, %fd21, 0d3F6249249242B910;
	fma.rn.f64 	%fd27, %fd26, %fd21, 0d3F89999999999DFB;
	sub.f64 	%fd28, %fd12, %fd20;
	add.f64 	%fd29, %fd28, %fd28;
	neg.f64 	%fd30, %fd20;
	fma.rn.f64 	%fd31, %fd30, %fd12, %fd29;
	mul.f64 	%fd32, %fd18, %fd31;
	fma.rn.f64 	%fd33, %fd21, %fd27, 0d3FB5555555555555;
	mov.f64 	%fd34, 0d3FB5555555555555;
	sub.f64 	%fd35, %fd34, %fd33;
	fma.rn.f64 	%fd36, %fd21, %fd27, %fd35;
	add.f64 	%fd37, %fd36, 0dBC46A4CB00B9E7B0;
	add.f64 	%fd38, %fd33, %fd37;
	sub.f64 	%fd39, %fd33, %fd38;
	add.f64 	%fd40, %fd37, %fd39;
	mul.rn.f64 	%fd41, %fd20, %fd20;
	neg.f64 	%fd42, %fd41;
	fma.rn.f64 	%fd43, %fd20, %fd20, %fd42;
	{
	.reg .b32 %temp; 
	mov.b64 	{%r22, %temp}, %fd32;
	}
	{
	.reg .b32 %temp; 
	mov.b64 	{%temp, %r23}, %fd32;
	}
	add.s32 	%r24, %r23, 1048576;
	mov.b64 	%fd44, {%r22, %r24};
	fma.rn.f64 	%fd45, %fd20, %fd44, %fd43;
	mul.rn.f64 	%fd46, %fd41, %fd20;
	neg.f64 	%fd47, %fd46;
	fma.rn.f64 	%fd48, %fd41, %fd20, %fd47;
	fma.rn.f64 	%fd49, %fd41, %fd32, %fd48;
	fma.rn.f64 	%fd50, %fd45, %fd20, %fd49;
	mul.rn.f64 	%fd51, %fd38, %fd46;
	neg.f64 	%fd52, %fd51;
	fma.rn.f64 	%fd53, %fd38, %fd46, %fd52;
	fma.rn.f64 	%fd54, %fd38, %fd50, %fd53;
	fma.rn.f64 	%fd55, %fd40, %fd46, %fd54;
	add.f64 	%fd56, %fd51, %fd55;
	sub.f64 	%fd57, %fd51, %fd56;
	add.f64 	%fd58, %fd55, %fd57;
	add.f64 	%fd59, %fd20, %fd56;
	sub.f64 	%fd60, %fd20, %fd59;
	add.f64 	%fd61, %fd56, %fd60;
	add.f64 	%fd62, %fd58, %fd61;
	add.f64 	%fd63, %fd32, %fd62;
	add.f64 	%fd64, %fd59, %fd63;
	sub.f64 	%fd65, %fd59, %fd64;
	add.f64 	%fd66, %fd63, %fd65;
	xor.b32  	%r25, %r48, -2147483648;
	mov.b32 	%r26, 1127219200;
	mov.b64 	%fd67, {%r25, %r26};
	mov.b32 	%r27, -2147483648;
	mov.b64 	%fd68, {%r27, %r26};
	sub.f64 	%fd69, %fd67, %fd68;
	fma.rn.f64 	%fd70, %fd69, 0d3FE62E42FEFA39EF, %fd64;
	fma.rn.f64 	%fd71, %fd69, 0dBFE62E42FEFA39EF, %fd70;
	sub.f64 	%fd72, %fd71, %fd64;
	sub.f64 	%fd73, %fd66, %fd72;
	fma.rn.f64 	%fd74, %fd69, 0d3C7ABC9E3B39803F, %fd73;
	add.f64 	%fd75, %fd70, %fd74;
	sub.f64 	%fd76, %fd70, %fd75;
	add.f64 	%fd77, %fd74, %fd76;
	mov.f64 	%fd78, 0d4054000000000000;
	{
	.reg .b32 %temp; 
	mov.b64 	{%temp, %r28}, %fd78;
	}
	{
	.reg .b32 %temp; 
	mov.b64 	{%r29, %temp}, %fd78;
	}
	shl.b32 	%r30, %r28, 1;
	setp.gt.u32 	%p3, %r30, -33554433;
	and.b32  	%r31, %r28, -15728641;
	selp.b32 	%r32, %r31, %r28, %p3;
	mov.b64 	%fd79, {%r29, %r32};
	mul.rn.f64 	%fd80, %fd75, %fd79;
	neg.f64 	%fd81, %fd80;
	fma.rn.f64 	%fd82, %fd75, %fd79, %fd81;
	fma.rn.f64 	%fd83, %fd77, %fd79, %fd82;
	add.f64 	%fd4, %fd80, %fd83;
	sub.f64 	%fd84, %fd80, %fd4;
	add.f64 	%fd5, %fd83, %fd84;
	fma.rn.f64 	%fd85, %fd4, 0d3FF71547652B82FE, 0d4338000000000000;
	{
	.reg .b32 %temp; 
	mov.b64 	{%r13, %temp}, %fd85;
	}
	mov.f64 	%fd86, 0dC338000000000000;
	add.rn.f64 	%fd87, %fd85, %fd86;
	fma.rn.f64 	%fd88, %fd87, 0dBFE62E42FEFA39EF, %fd4;
	fma.rn.f64 	%fd89, %fd87, 0dBC7ABC9E3B39803F, %fd88;
	fma.rn.f64 	%fd90, %fd89, 0d3E5ADE1569CE2BDF, 0d3E928AF3FCA213EA;
	fma.rn.f64 	%fd91, %fd90, %fd89, 0d3EC71DEE62401315;
	fma.rn.f64 	%fd92, %fd91, %fd89, 0d3EFA01997C89EB71;
	fma.rn.f64 	%fd93, %fd92, %fd89, 0d3F2A01A014761F65;
	fma.rn.f64 	%fd94, %fd93, %fd89, 0d3F56C16C1852B7AF;
	fma.rn.f64 	%fd95, %fd94, %fd89, 0d3F81111111122322;
	fma.rn.f64 	%fd96, %fd95, %fd89, 0d3FA55555555502A1;
	fma.rn.f64 	%fd97, %fd96, %fd89, 0d3FC5555555555511;
	fma.rn.f64 	%fd98, %fd97, %fd89, 0d3FE000000000000B;
	fma.rn.f64 	%fd99, %fd98, %fd89, 0d3FF0000000000000;
	fma.rn.f64 	%fd100, %fd99, %fd89, 0d3FF0000000000000;
	{
	.reg .b32 %temp; 
	mov.b64 	{%r14, %temp}, %fd100;
	}
	{
	.reg .b32 %temp; 
	mov.b64 	{%temp, %r15}, %fd100;
	}
	shl.b32 	%r33, %r13, 20;
	add.s32 	%r34, %r33, %r15;
	mov.b64 	%fd108, {%r14, %r34};
	{
	.reg .b32 %temp; 
	mov.b64 	{%temp, %r35}, %fd4;
	}
	mov.b32 	%f2, %r35;
	abs.f32 	%f1, %f2;
	setp.lt.f32 	%p4, %f1, 0f4086232B;
	@%p4 bra 	$L__BB4_7;
	setp.lt.f64 	%p5, %fd4, 0d0000000000000000;
	add.f64 	%fd101, %fd4, 0d7FF0000000000000;
	selp.f64 	%fd108, 0d0000000000000000, %fd101, %p5;
	setp.geu.f32 	%p6, %f1, 0f40874800;
	@%p6 bra 	$L__BB4_7;
	shr.u32 	%r36, %r13, 31;
	add.s32 	%r37, %r13, %r36;
	shr.s32 	%r38, %r37, 1;
	shl.b32 	%r39, %r38, 20;
	add.s32 	%r40, %r15, %r39;
	mov.b64 	%fd102, {%r14, %r40};
	sub.s32 	%r41, %r13, %r38;
	shl.b32 	%r42, %r41, 20;
	add.s32 	%r43, %r42, 1072693248;
	mov.b32 	%r44, 0;
	mov.b64 	%fd103, {%r44, %r43};
	mul.f64 	%fd108, %fd103, %fd102;
$L__BB4_7:
	abs.f64 	%fd104, %fd108;
	setp.eq.f64 	%p7, %fd104, 0d7FF0000000000000;
	fma.rn.f64 	%fd105, %fd108, %fd5, %fd108;
	selp.f64 	%fd106, %fd108, %fd105, %p7;
	st.param.f64 	[func_retval0], %fd106;
	ret;

}


// ===== COMPILED SASS (sm_100) =====

	.target	sm_100

	.elftype	@"ET_EXEC"


//--------------------- .note.nv.tkinfo           --------------------------
	.section	.note.nv.tkinfo,"",@"SHT_NOTE"
	.sectionflags	@"SHF_NOTE_NV_TKINFO"
	.tkinfo
        /*0018*/ 	.word	0x00000002
        /*0030*/ 	.string	""
        /*0030*/ 	.string	"ptxas"
        /*0030*/ 	.string	"Cuda compilation tools, release 13.0, V13.0.88"
        /*0030*/ 	.string	"Build cuda_13.0.r13.0/compiler.36424714_0"
        /*0030*/ 	.string	"-arch sm_100 -m 64 "



//--------------------- .note.nv.cuinfo           --------------------------
	.section	.note.nv.cuinfo,"",@"SHT_NOTE"
	.sectionflags	@"SHF_NOTE_NV_CUINFO"
        /*0018*/ 	.short	0x0002
        /*001a*/ 	.short	0x0064
        /*001c*/ 	.short	0x0082
	.zero		2


//--------------------- .nv.info                  --------------------------
	.section	.nv.info,"",@"SHT_CUDA_INFO"
	.align	4


	//----- nvinfo : EIATTR_REGCOUNT
	.align		4
        /*0000*/ 	.byte	0x04, 0x2f
        /*0002*/ 	.short	(.L_3 - .L_2)
	.align		4
.L_2:
        /*0004*/ 	.word	index@(_Z8ddtchirpP6float2fl)
        /*0008*/ 	.word	0x00000020


	//----- nvinfo : EIATTR_FRAME_SIZE
	.align		4
.L_3:
        /*000c*/ 	.byte	0x04, 0x11
        /*000e*/ 	.short	(.L_5 - .L_4)
	.align		4
.L_4:
        /*0010*/ 	.word	index@($_Z8ddtchirpP6float2fl$__internal_trig_reduction_slowpathd)
        /*0014*/ 	.word	0x00000028


	//----- nvinfo : EIATTR_FRAME_SIZE
	.align		4
.L_5:
        /*0018*/ 	.byte	0x04, 0x11
        /*001a*/ 	.short	(.L_7 - .L_6)
	.align		4
.L_6:
        /*001c*/ 	.word	index@($_Z8ddtchirpP6float2fl$__internal_accurate_pow)
        /*0020*/ 	.word	0x00000028


	//----- nvinfo : EIATTR_FRAME_SIZE
	.align		4
.L_7:
        /*0024*/ 	.byte	0x04, 0x11
        /*0026*/ 	.short	(.L_9 - .L_8)
	.align		4
.L_8:
        /*0028*/ 	.word	index@($__internal_8_$__cuda_sm3x_div_rn_noftz_f32_slowpath)
        /*002c*/ 	.word	0x00000028


	//----- nvinfo : EIATTR_FRAME_SIZE
	.align		4
.L_9:
        /*0030*/ 	.byte	0x04, 0x11
        /*0032*/ 	.short	(.L_11 - .L_10)
	.align		4
.L_10:
        /*0034*/ 	.word	index@($__internal_7_$__cuda_sm20_dsqrt_rn_f64_mediumpath_v1)
        /*0038*/ 	.word	0x00000028


	//----- nvinfo : EIATTR_FRAME_SIZE
	.align		4
.L_11:
        /*003c*/ 	.byte	0x04, 0x11
        /*003e*/ 	.short	(.L_13 - .L_12)
	.align		4
.L_12:
        /*0040*/ 	.word	index@($__internal_6_$__cuda_sm20_div_s64)
        /*0044*/ 	.word	0x00000028


	//----- nvinfo : EIATTR_FRAME_SIZE
	.align		4
.L_13:
        /*0048*/ 	.byte	0x04, 0x11
        /*004a*/ 	.short	(.L_15 - .L_14)
	.align		4
.L_14:
        /*004c*/ 	.word	index@($__internal_5_$__cuda_sm20_div_rn_f64_full)
        /*0050*/ 	.word	0x00000028


	//----- nvinfo : EIATTR_FRAME_SIZE
	.align		4
.L_15:
        /*0054*/ 	.byte	0x04, 0x11
        /*0056*/ 	.short	(.L_17 - .L_16)
	.align		4
.L_16:
        /*0058*/ 	.word	index@($__internal_4_$__cuda_sm20_dblrcp_rn_slowpath_v3)
        /*005c*/ 	.word	0x00000028


	//----- nvinfo : EIATTR_FRAME_SIZE
	.align		4
.L_17:
        /*0060*/ 	.byte	0x04, 0x11
        /*0062*/ 	.short	(.L_19 - .L_18)
	.align		4
.L_18:
        /*0064*/ 	.word	index@(_Z8ddtchirpP6float2fl)
        /*0068*/ 	.word	0x00000028


	//----- nvinfo : EIATTR_REGCOUNT
	.align		4
.L_19:
        /*006c*/ 	.byte	0x04, 0x2f
        /*006e*/ 	.short	(.L_21 - .L_20)
	.align		4
.L_20:
        /*0070*/ 	.word	index@(_Z8fftchirpP6float2fl)
        /*0074*/ 	.word	0x00000020


	//----- nvinfo : EIATTR_FRAME_SIZE
	.align		4
.L_21:
        /*0078*/ 	.byte	0x04, 0x11
        /*007a*/ 	.short	(.L_23 - .L_22)
	.align		4
.L_22:
        /*007c*/ 	.word	index@($_Z8fftchirpP6float2fl$__internal_trig_reduction_slowpathd)
        /*0080*/ 	.word	0x00000028


	//----- nvinfo : EIATTR_FRAME_SIZE
	.align		4
.L_23:
        /*0084*/ 	.byte	0x04, 0x11
        /*0086*/ 	.short	(.L_25 - .L_24)
	.align		4
.L_24:
        /*0088*/ 	.word	index@($_Z8fftchirpP6float2fl$__internal_accurate_pow)
        /*008c*/ 	.word	0x00000028


	//----- nvinfo : EIATTR_FRAME_SIZE
	.align		4
.L_25:
        /*0090*/ 	.byte	0x04, 0x11
        /*0092*/ 	.short	(.L_27 - .L_26)
	.align		4
.L_26:
        /*0094*/ 	.word	index@($__internal_3_$__cuda_sm3x_div_rn_noftz_f32_slowpath)
        /*0098*/ 	.word	0x00000028


	//----- nvinfo : EIATTR_FRAME_SIZE
	.align		4
.L_27:
        /*009c*/ 	.byte	0x04, 0x11
        /*009e*/ 	.short	(.L_29 - .L_28)
	.align		4
.L_28:
        /*00a0*/ 	.word	index@($__internal_2_$__cuda_sm20_dsqrt_rn_f64_mediumpath_v1)
        /*00a4*/ 	.word	0x00000028


	//----- nvinfo : EIATTR_FRAME_SIZE
	.align		4
.L_29:
        /*00a8*/ 	.byte	0x04, 0x11
        /*00aa*/ 	.short	(.L_31 - .L_30)
	.align		4
.L_30:
        /*00ac*/ 	.word	index@($__internal_1_$__cuda_sm20_div_rn_f64_full)
        /*00b0*/ 	.word	0x00000028


	//----- nvinfo : EIATTR_FRAME_SIZE
	.align		4
.L_31:
        /*00b4*/ 	.byte	0x04, 0x11
        /*00b6*/ 	.short	(.L_33 - .L_32)
	.align		4
.L_32:
        /*00b8*/ 	.word	index@($__internal_0_$__cuda_sm20_dblrcp_rn_slowpath_v3)
        /*00bc*/ 	.word	0x00000028


	//----- nvinfo : EIATTR_FRAME_SIZE
	.align		4
.L_33:
        /*00c0*/ 	.byte	0x04, 0x11
        /*00c2*/ 	.short	(.L_35 - .L_34)
	.align		4
.L_34:
        /*00c4*/ 	.word	index@(_Z8fftchirpP6float2fl)
        /*00c8*/ 	.word	0x00000028


	//----- nvinfo : EIATTR_REGCOUNT
	.align		4
.L_35:
        /*00cc*/ 	.byte	0x04, 0x2f
        /*00ce*/ 	.short	(.L_37 - .L_36)
	.align		4
.L_36:
        /*00d0*/ 	.word	index@(_Z6vecproP6float2S0_S0_)
        /*00d4*/ 	.word	0x0000000e


	//----- nvinfo : EIATTR_FRAME_SIZE
	.align		4
.L_37:
        /*00d8*/ 	.byte	0x04, 0x11
        /*00da*/ 	.short	(.L_39 - .L_38)
	.align		4
.L_38:
        /*00dc*/ 	.word	index@(_Z6vecproP6float2S0_S0_)
        /*00e0*/ 	.word	0x00000000


	//----- nvinfo : EIATTR_MIN_STACK_SIZE
	.align		4
.L_39:
        /*00e4*/ 	.byte	0x04, 0x12
        /*00e6*/ 	.short	(.L_41 - .L_40)
	.align		4
.L_40:
        /*00e8*/ 	.word	index@(_Z6vecproP6float2S0_S0_)
        /*00ec*/ 	.word	0x00000000


	//----- nvinfo : EIATTR_MIN_STACK_SIZE
	.align		4
.L_41:
        /*00f0*/ 	.byte	0x04, 0x12
        /*00f2*/ 	.short	(.L_43 - .L_42)
	.align		4
.L_42:
        /*00f4*/ 	.word	index@(_Z8fftchirpP6float2fl)
        /*00f8*/ 	.word	0x00000028


	//----- nvinfo : EIATTR_MIN_STACK_SIZE
	.align		4
.L_43:
        /*00fc*/ 	.byte	0x04, 0x12
        /*00fe*/ 	.short	(.L_45 - .L_44)
	.align		4
.L_44:
        /*0100*/ 	.word	index@(_Z8ddtchirpP6float2fl)
        /*0104*/ 	.word	0x00000028
.L_45:


//--------------------- .nv.compat                --------------------------
	.section	.nv.compat,"",@"SHT_CUDA_COMPAT_INFO"
	.align	4
        /*0000*/ 	.byte	0x02, 0x09, 0x00, 0x00, 0x02, 0x02, 0x01, 0x00, 0x02, 0x05, 0x05, 0x00, 0x03, 0x07, 0x01, 0x01
        /*0010*/ 	.byte	0x02, 0x03, 0x00, 0x00, 0x02, 0x06, 0x01, 0x00, 0x04, 0x0b, 0x08, 0x00, 0x01, 0x00, 0x00, 0x00
        /*0020*/ 	.byte	0x00, 0x00, 0x00, 0x00


//--------------------- .nv.info._Z6vecproP6float2S0_S0_ --------------------------
	.section	.nv.info._Z6vecproP6float2S0_S0_,"",@"SHT_CUDA_INFO"
	.sectionflags	@""
	.align	4


	//----- nvinfo : EIATTR_CUDA_API_VERSION
	.align		4
        /*0000*/ 	.byte	0x04, 0x37
        /*0002*/ 	.short	(.L_47 - .L_46)
.L_46:
        /*0004*/ 	.word	0x00000082


	//----- nvinfo : EIATTR_KPARAM_INFO
	.align		4
.L_47:
        /*0008*/ 	.byte	0x04, 0x17
        /*000a*/ 	.short	(.L_49 - .L_48)
.L_48:
        /*000c*/ 	.word	0x00000000
        /*0010*/ 	.short	0x0002
        /*0012*/ 	.short	0x0010
        /*0014*/ 	.byte	0x00, 0xf5, 0x21, 0x00


	//----- nvinfo : EIATTR_KPARAM_INFO
	.align		4
.L_49:
        /*0018*/ 	.byte	0x04, 0x17
        /*001a*/ 	.short	(.L_51 - .L_50)
.L_50:
        /*001c*/ 	.word	0x00000000
        /*0020*/ 	.short	0x0001
        /*0022*/ 	.short	0x0008
        /*0024*/ 	.byte	0x00, 0xf5, 0x21, 0x00


	//----- nvinfo : EIATTR_KPARAM_INFO
	.align		4
.L_51:
        /*0028*/ 	.byte	0x04, 0x17
        /*002a*/ 	.short	(.L_53 - .L_52)
.L_52:
        /*002c*/ 	.word	0x00000000
        /*0030*/ 	.short	0x0000
        /*0032*/ 	.short	0x0000
        /*0034*/ 	.byte	0x00, 0xf5, 0x21, 0x00


	//----- nvinfo : EIATTR_SPARSE_MMA_MASK
	.align		4
.L_53:
        /*0038*/ 	.byte	0x03, 0x50
        /*003a*/ 	.short	0x0000


	//----- nvinfo : EIATTR_MAXREG_COUNT
	.align		4
        /*003c*/ 	.byte	0x03, 0x1b
        /*003e*/ 	.short	0x00ff


	//----- nvinfo : EIATTR_MERCURY_ISA_VERSION
	.align		4
        /*0040*/ 	.byte	0x03, 0x5f
        /*0042*/ 	.short	0x0101


	//----- nvinfo : EIATTR_VRC_CTA_INIT_COUNT
	.align		4
        /*0044*/ 	.byte	0x02, 0x4a
	.zero		1
	.zero		1


	//----- nvinfo : EIATTR_EXIT_INSTR_OFFSETS
	.align		4
        /*0048*/ 	.byte	0x04, 0x1c
        /*004a*/ 	.short	(.L_55 - .L_54)


	//   ....[0]....
.L_54:
        /*004c*/ 	.word	0x00000130


	//----- nvinfo : EIATTR_CBANK_PARAM_SIZE
	.align		4
.L_55:
        /*0050*/ 	.byte	0x03, 0x19
        /*0052*/ 	.short	0x0018


	//----- nvinfo : EIATTR_PARAM_CBANK
	.align		4
        /*0054*/ 	.byte	0x04, 0x0a
        /*0056*/ 	.short	(.L_57 - .L_56)
	.align		4
.L_56:
        /*0058*/ 	.word	index@(.nv.constant0._Z6vecproP6float2S0_S0_)
        /*005c*/ 	.short	0x0380
        /*005e*/ 	.short	0x0018


	//----- nvinfo : EIATTR_SW_WAR
	.align		4
.L_57:
        /*0060*/ 	.byte	0x04, 0x36
        /*0062*/ 	.short	(.L_59 - .L_58)
.L_58:
        /*0064*/ 	.word	0x00000008
.L_59:


//--------------------- .nv.info._Z8fftchirpP6float2fl --------------------------
	.section	.nv.info._Z8fftchirpP6float2fl,"",@"SHT_CUDA_INFO"
	.sectionflags	@""
	.align	4


	//----- nvinfo : EIATTR_CUDA_API_VERSION
	.align		4
        /*0000*/ 	.byte	0x04, 0x37
        /*0002*/ 	.short	(.L_61 - .L_60)
.L_60:
        /*0004*/ 	.word	0x00000082


	//----- nvinfo : EIATTR_KPARAM_INFO
	.align		4
.L_61:
        /*0008*/ 	.byte	0x04, 0x17
        /*000a*/ 	.short	(.L_63 - .L_62)
.L_62:
        /*000c*/ 	.word	0x00000000
        /*0010*/ 	.short	0x0002
        /*0012*/ 	.short	0x0010
        /*0014*/ 	.byte	0x00, 0xf0, 0x21, 0x00


	//----- nvinfo : EIATTR_KPARAM_INFO
	.align		4
.L_63:
        /*0018*/ 	.byte	0x04, 0x17
        /*001a*/ 	.short	(.L_65 - .L_64)
.L_64:
        /*001c*/ 	.word	0x00000000
        /*0020*/ 	.short	0x0001
        /*0022*/ 	.short	0x0008
        /*0024*/ 	.byte	0x00, 0xf0, 0x11, 0x00


	//----- nvinfo : EIATTR_KPARAM_INFO
	.align		4
.L_65:
        /*0028*/ 	.byte	0x04, 0x17
        /*002a*/ 	.short	(.L_67 - .L_66)
.L_66:
        /*002c*/ 	.word	0x00000000
        /*0030*/ 	.short	0x0000
        /*0032*/ 	.short	0x0000
        /*0034*/ 	.byte	0x00, 0xf5, 0x21, 0x00


	//----- nvinfo : EIATTR_SPARSE_MMA_MASK
	.align		4
.L_67:
        /*0038*/ 	.byte	0x03, 0x50
        /*003a*/ 	.short	0x0000


	//----- nvinfo : EIATTR_MAXREG_COUNT
	.align		4
        /*003c*/ 	.byte	0x03, 0x1b
        /*003e*/ 	.short	0x00ff


	//----- nvinfo : EIATTR_MERCURY_ISA_VERSION
	.align		4
        /*0040*/ 	.byte	0x03, 0x5f
        /*0042*/ 	.short	0x0101


	//----- nvinfo : EIATTR_VRC_CTA_INIT_COUNT
	.align		4
        /*0044*/ 	.byte	0x02, 0x4a
	.zero		1
	.zero		1


	//----- nvinfo : EIATTR_EXIT_INSTR_OFFSETS
	.align		4
        /*0048*/ 	.byte	0x04, 0x1c
        /*004a*/ 	.short	(.L_69 - .L_68)


	//   ....[0]....
.L_68:
        /*004c*/ 	.word	0x00001680


	//----- nvinfo : EIATTR_CRS_STACK_SIZE
	.align		4
.L_69:
        /*0050*/ 	.byte	0x04, 0x1e
        /*0052*/ 	.short	(.L_71 - .L_70)
.L_70:
        /*0054*/ 	.word	0x00000000


	//----- nvinfo : EIATTR_CBANK_PARAM_SIZE
	.align		4
.L_71:
        /*0058*/ 	.byte	0x03, 0x19
        /*005a*/ 	.short	0x0018


	//----- nvinfo : EIATTR_PARAM_CBANK
	.align		4
        /*005c*/ 	.byte	0x04, 0x0a
        /*005e*/ 	.short	(.L_73 - .L_72)
	.align		4
.L_72:
        /*0060*/ 	.word	index@(.nv.constant0._Z8fftchirpP6float2fl)
        /*0064*/ 	.short	0x0380
        /*0066*/ 	.short	0x0018


	//----- nvinfo : EIATTR_SW_WAR
	.align		4
.L_73:
        /*0068*/ 	.byte	0x04, 0x36
        /*006a*/ 	.short	(.L_75 - .L_74)
.L_74:
        /*006c*/ 	.word	0x00000008
.L_75:


//--------------------- .nv.info._Z8ddtchirpP6float2fl --------------------------
	.section	.nv.info._Z8ddtchirpP6float2fl,"",@"SHT_CUDA_INFO"
	.sectionflags	@""
	.align	4


	//----- nvinfo : EIATTR_CUDA_API_VERSION
	.align		4
        /*0000*/ 	.byte	0x04, 0x37
        /*0002*/ 	.short	(.L_77 - .L_76)
.L_76:
        /*0004*/ 	.word	0x00000082


	//----- nvinfo : EIATTR_KPARAM_INFO
	.align		4
.L_77:
        /*0008*/ 	.byte	0x04, 0x17
        /*000a*/ 	.short	(.L_79 - .L_78)
.L_78:
        /*000c*/ 	.word	0x00000000
        /*0010*/ 	.short	0x0002
        /*0012*/ 	.short	0x0010
        /*0014*/ 	.byte	0x00, 0xf0, 0x21, 0x00


	//----- nvinfo : EIATTR_KPARAM_INFO
	.align		4
.L_79:
        /*0018*/ 	.byte	0x04, 0x17
        /*001a*/ 	.short	(.L_81 - .L_80)
.L_80:
        /*001c*/ 	.word	0x00000000
        /*0020*/ 	.short	0x0001
        /*0022*/ 	.short	0x0008
        /*0024*/ 	.byte	0x00, 0xf0, 0x11, 0x00


	//----- nvinfo : EIATTR_KPARAM_INFO
	.align		4
.L_81:
        /*0028*/ 	.byte	0x04, 0x17
        /*002a*/ 	.short	(.L_83 - .L_82)
.L_82:
        /*002c*/ 	.word	0x00000000
        /*0030*/ 	.short	0x0000
        /*0032*/ 	.short	0x0000
        /*0034*/ 	.byte	0x00, 0xf5, 0x21, 0x00


	//----- nvinfo : EIATTR_SPARSE_MMA_MASK
	.align		4
.L_83:
        /*0038*/ 	.byte	0x03, 0x50
        /*003a*/ 	.short	0x0000


	//----- nvinfo : EIATTR_MAXREG_COUNT
	.align		4
        /*003c*/ 	.byte	0x03, 0x1b
        /*003e*/ 	.short	0x00ff


	//----- nvinfo : EIATTR_MERCURY_ISA_VERSION
	.align		4
        /*0040*/ 	.byte	0x03, 0x5f
        /*0042*/ 	.short	0x0101


	//----- nvinfo : EIATTR_VRC_CTA_INIT_COUNT
	.align		4
        /*0044*/ 	.byte	0x02, 0x4a
	.zero		1
	.zero		1


	//----- nvinfo : EIATTR_EXIT_INSTR_OFFSETS
	.align		4
        /*0048*/ 	.byte	0x04, 0x1c
        /*004a*/ 	.short	(.L_85 - .L_84)


	//   ....[0]....
.L_84:
        /*004c*/ 	.word	0x00001930


	//----- nvinfo : EIATTR_CRS_STACK_SIZE
	.align		4
.L_85:
        /*0050*/ 	.byte	0x04, 0x1e
        /*0052*/ 	.short	(.L_87 - .L_86)
.L_86:
        /*0054*/ 	.word	0x00000000


	//----- nvinfo : EIATTR_CBANK_PARAM_SIZE
	.align		4
.L_87:
        /*0058*/ 	.byte	0x03, 0x19
        /*005a*/ 	.short	0x0018


	//----- nvinfo : EIATTR_PARAM_CBANK
	.align		4
        /*005c*/ 	.byte	0x04, 0x0a
        /*005e*/ 	.short	(.L_89 - .L_88)
	.align		4
.L_88:
        /*0060*/ 	.word	index@(.nv.constant0._Z8ddtchirpP6float2fl)
        /*0064*/ 	.short	0x0380
        /*0066*/ 	.short	0x0018


	//----- nvinfo : EIATTR_SW_WAR
	.align		4
.L_89:
        /*0068*/ 	.byte	0x04, 0x36
        /*006a*/ 	.short	(.L_91 - .L_90)
.L_90:
        /*006c*/ 	.word	0x00000008
.L_91:


//--------------------- .nv.callgraph             --------------------------
	.section	.nv.callgraph,"",@"SHT_CUDA_CALLGRAPH"
	.align	4
	.sectionentsize	8
	.align		4
        /*0000*/ 	.word	0x00000000
	.align		4
        /*0004*/ 	.word	0xffffffff
	.align		4
        /*0008*/ 	.word	0x00000000
	.align		4
        /*000c*/ 	.word	0xfffffffe
	.align		4
        /*0010*/ 	.word	0x00000000
	.align		4
        /*0014*/ 	.word	0xfffffffd
	.align		4
        /*0018*/ 	.word	0x00000000
	.align		4
        /*001c*/ 	.word	0xfffffffc


//--------------------- .nv.constant4             --------------------------
	.section	.nv.constant4,"a",@progbits
	.align	8
	.align		8
.nv.constant4:
        /*0000*/ 	.dword	__cudart_i2opi_d
	.align		8
        /*0008*/ 	.dword	__cudart_sin_cos_coeffs


//--------------------- .text._Z6vecproP6float2S0_S0_ --------------------------
	.section	.text._Z6vecproP6float2S0_S0_,"ax",@progbits
	.align	128
        .global         _Z6vecproP6float2S0_S0_
        .type           _Z6vecproP6float2S0_S0_,@function
        .size           _Z6vecproP6float2S0_S0_,(.L_x_137 - _Z6vecproP6float2S0_S0_)
        .other          _Z6vecproP6float2S0_S0_,@"STO_CUDA_ENTRY STV_DEFAULT"
_Z6vecproP6float2S0_S0_:
.text._Z6vecproP6float2S0_S0_:
[----:B------:R-:W-:Y:S01]  /*0000*/  LDC R1, c[0x0][0x37c] ;  /* 0x0000df00ff017b82 */ /* 0x000fe20000000800 */
[----:B------:R-:W0:Y:S07]  /*0010*/  S2R R0, SR_TID.X ;  /* 0x0000000000007919 */ /* 0x000e2e0000002100 */
[----:B------:R-:W0:Y:S01]  /*0020*/  S2UR UR6, SR_CTAID.X ;  /* 0x00000000000679c3 */ /* 0x000e220000002500 */
[----:B------:R-:W1:Y:S07]  /*0030*/  LDCU.64 UR4, c[0x0][0x358] ;  /* 0x00006b00ff0477ac */ /* 0x000e6e0008000a00 */
[----:B------:R-:W0:Y:S08]  /*0040*/  LDC R9, c[0x0][0x360] ;  /* 0x0000d800ff097b82 */ /* 0x000e300000000800 */
[----:B------:R-:W2:Y:S08]  /*0050*/  LDC.64 R2, c[0x0][0x380] ;  /* 0x0000e000ff027b82 */ /* 0x000eb00000000a00 */
[----:B------:R-:W3:Y:S01]  /*0060*/  LDC.64 R4, c[0x0][0x388] ;  /* 0x0000e200ff047b82 */ /* 0x000ee20000000a00 */
[----:B0-----:R-:W-:-:S07]  /*0070*/  IMAD R9, R9, UR6, R0 ;  /* 0x0000000609097c24 */ /* 0x001fce000f8e0200 */
[----:B------:R-:W0:Y:S01]  /*0080*/  LDC.64 R6, c[0x0][0x390] ;  /* 0x0000e400ff067b82 */ /* 0x000e220000000a00 */
[----:B--2---:R-:W-:-:S06]  /*0090*/  IMAD.WIDE R2, R9, 0x8, R2 ;  /* 0x0000000809027825 */ /* 0x004fcc00078e0202 */
[----:B-1----:R-:W2:Y:S01]  /*00a0*/  LDG.E.64 R2, desc[UR4][R2.64] ;  /* 0x0000000402027981 */ /* 0x002ea2000c1e1b00 */
[----:B---3--:R-:W-:-:S06]  /*00b0*/  IMAD.WIDE R4, R9, 0x8, R4 ;  /* 0x0000000809047825 */ /* 0x008fcc00078e0204 */
[----:B------:R-:W2:Y:S01]  /*00c0*/  LDG.E.64 R4, desc[UR4][R4.64] ;  /* 0x0000000404047981 */ /* 0x000ea2000c1e1b00 */
[----:B0-----:R-:W-:-:S04]  /*00d0*/  IMAD.WIDE R6, R9, 0x8, R6 ;  /* 0x0000000809067825 */ /* 0x001fc800078e0206 */
[-C--:B--2---:R-:W-:Y:S01]  /*00e0*/  FMUL R11, R3, R5.reuse ;  /* 0x00000005030b7220 */ /* 0x084fe20000400000 */
[----:B------:R-:W-:-:S03]  /*00f0*/  FMUL R0, R2, R5 ;  /* 0x0000000502007220 */ /* 0x000fc60000400000 */
[-C--:B------:R-:W-:Y:S01]  /*0100*/  FFMA R8, R2, R4.reuse, -R11 ;  /* 0x0000000402087223 */ /* 0x080fe2000000080b */
[----:B------:R-:W-:-:S05]  /*0110*/  FFMA R9, R3, R4, R0 ;  /* 0x0000000403097223 */ /* 0x000fca0000000000 */
[----:B------:R-:W-:Y:S01]  /*0120*/  STG.E.64 desc[UR4][R6.64], R8 ;  /* 0x0000000806007986 */ /* 0x000fe2000c101b04 */
[----:B------:R-:W-:Y:S05]  /*0130*/  EXIT ;  /* 0x000000000000794d */ /* 0x000fea0003800000 */
.L_x_0:
[----:B------:R-:W-:-:S00]  /*0140*/  BRA `(.L_x_0) ;  /* 0xfffffffc00fc7947 */ /* 0x000fc0000383ffff */
[----:B------:R-:W-:-:S00]  /*0150*/  NOP ;  /* 0x0000000000007918 */ /* 0x000fc00000000000 */
        /* <DEDUP_REMOVED lines=10> */
.L_x_137:


//--------------------- .text._Z8fftchirpP6float2fl --------------------------
	.section	.text._Z8fftchirpP6float2fl,"ax",@progbits
	.align	128
        .global         _Z8fftchirpP6float2fl
        .type           _Z8fftchirpP6float2fl,@function
        .size           _Z8fftchirpP6float2fl,(.L_x_129 - _Z8fftchirpP6float2fl)
        .other          _Z8fftchirpP6float2fl,@"STO_CUDA_ENTRY STV_DEFAULT"
_Z8fftchirpP6float2fl:
.text._Z8fftchirpP6float2fl:
[----:B------:R-:W0:Y:S01]  /*0000*/  LDC R1, c[0x0][0x37c] ;  /* 0x0000df00ff017b82 */ /* 0x000e220000000800 */
[----:B------:R-:W1:Y:S01]  /*0010*/  LDCU.64 UR6, c[0x0][0x390] ;  /* 0x00007200ff0677ac */ /* 0x000e620008000a00 */
[----:B------:R-:W2:Y:S06]  /*0020*/  S2R R0, SR_TID.X ;  /* 0x0000000000007919 */ /* 0x000eac0000002100 */
[----:B------:R-:W2:Y:S01]  /*0030*/  S2UR UR4, SR_CTAID.X ;  /* 0x00000000000479c3 */ /* 0x000ea20000002500 */
[----:B------:R-:W-:Y:S01]  /*0040*/  BSSY.RECONVERGENT B0, `(.L_x_1) ;  /* 0x000001c000007945 */ /* 0x000fe20003800200 */
[----:B0-----:R-:W-:-:S06]  /*0050*/  VIADD R1, R1, 0xffffffd8 ;  /* 0xffffffd801017836 */ /* 0x001fcc0000000000 */
[----:B------:R-:W2:Y:S01]  /*0060*/  LDC R3, c[0x0][0x360] ;  /* 0x0000d800ff037b82 */ /* 0x000ea20000000800 */
[----:B-1----:R-:W-:-:S04]  /*0070*/  UIADD3 UR8, UP0, UPT, UR6, -0x1, URZ ;  /* 0xffffffff06087890 */ /* 0x002fc8000ff1e0ff */
[----:B------:R-:W-:Y:S02]  /*0080*/  UIADD3.X UR9, UPT, UPT, UR7, -0x1, URZ, UP0, !UPT ;  /* 0xffffffff07097890 */ /* 0x000fe400087fe4ff */
[----:B------:R-:W-:-:S04]  /*0090*/  ULEA.HI UR5, UP0, UR7, UR6, URZ, 0x1 ;  /* 0x0000000607057291 */ /* 0x000fc8000f8108ff */
[----:B------:R-:W-:-:S03]  /*00a0*/  UIADD3.X UR6, UPT, UPT, URZ, UR7, URZ, UP0, !UPT ;  /* 0x00000007ff067290 */ /* 0x000fc600087fe4ff */
[----:B------:R-:W0:Y:S01]  /*00b0*/  I2F.S64 R7, UR8 ;  /* 0x0000000800077d12 */ /* 0x000e220008301400 */
[----:B------:R-:W-:Y:S01]  /*00c0*/  USHF.R.S64 UR5, UR5, 0x1, UR6 ;  /* 0x0000000105057899 */ /* 0x000fe20008001006 */
[----:B--2---:R-:W-:Y:S01]  /*00d0*/  IMAD R3, R3, UR4, R0 ;  /* 0x0000000403037c24 */ /* 0x004fe2000f8e0200 */
[----:B------:R-:W-:-:S04]  /*00e0*/  USHF.R.S32.HI UR6, URZ, 0x1, UR6 ;  /* 0x00000001ff067899 */ /* 0x000fc80008011406 */
[----:B------:R-:W-:Y:S02]  /*00f0*/  SHF.R.S32.HI R0, RZ, 0x1f, R3 ;  /* 0x0000001fff007819 */ /* 0x000fe40000011403 */
[----:B------:R-:W-:-:S04]  /*0100*/  IADD3 R4, P0, PT, R3, -UR5, RZ ;  /* 0x8000000503047c10 */ /* 0x000fc8000ff1e0ff */
[----:B------:R-:W-:Y:S01]  /*0110*/  IADD3.X R5, PT, PT, R0, ~UR6, RZ, P0, !PT ;  /* 0x8000000600057c10 */ /* 0x000fe200087fe4ff */
[----:B0-----:R-:W0:Y:S08]  /*0120*/  MUFU.RCP R6, R7 ;  /* 0x0000000700067308 */ /* 0x001e300000001000 */
[----:B------:R-:W1:Y:S01]  /*0130*/  I2F.S64 R2, R4 ;  /* 0x0000000400027312 */ /* 0x000e620000301400 */
[----:B0-----:R-:W-:-:S04]  /*0140*/  FFMA R9, -R7, R6, 1 ;  /* 0x3f80000007097423 */ /* 0x001fc80000000106 */
[----:B------:R-:W-:Y:S01]  /*0150*/  FFMA R9, R6, R9, R6 ;  /* 0x0000000906097223 */ /* 0x000fe20000000006 */
[----:B-1----:R-:W-:-:S04]  /*0160*/  FMUL R2, R2, 120000000 ;  /* 0x4ce4e1c002027820 */ /* 0x002fc80000400000 */
[----:B------:R-:W0:Y:S01]  /*0170*/  FCHK P0, R2, R7 ;  /* 0x0000000702007302 */ /* 0x000e220000000000 */
[----:B------:R-:W-:-:S04]  /*0180*/  FFMA R6, R2, R9, RZ ;  /* 0x0000000902067223 */ /* 0x000fc800000000ff */
[----:B------:R-:W-:-:S04]  /*0190*/  FFMA R8, -R7, R6, R2 ;  /* 0x0000000607087223 */ /* 0x000fc80000000102 */
[----:B------:R-:W-:Y:S01]  /*01a0*/  FFMA R26, R9, R8, R6 ;  /* 0x00000008091a7223 */ /* 0x000fe20000000006 */
[----:B0-----:R-:W-:Y:S06]  /*01b0*/  @!P0 BRA `(.L_x_2) ;  /* 0x0000000000108947 */ /* 0x001fec0003800000 */
[----:B------:R-:W-:Y:S01]  /*01c0*/  IMAD.MOV.U32 R5, RZ, RZ, R7 ;  /* 0x000000ffff057224 */ /* 0x000fe200078e0007 */
[----:B------:R-:W-:-:S07]  /*01d0*/  MOV R4, 0x1f0 ;  /* 0x000001f000047802 */ /* 0x000fce0000000f00 */
[----:B------:R-:W-:Y:S05]  /*01e0*/  CALL.REL.NOINC `($__internal_3_$__cuda_sm3x_div_rn_noftz_f32_slowpath) ;  /* 0x0000001c00ec7944 */ /* 0x000fea0003c00000 */
[----:B------:R-:W-:-:S07]  /*01f0*/  IMAD.MOV.U32 R26, RZ, RZ, R2 ;  /* 0x000000ffff1a7224 */ /* 0x000fce00078e0002 */
.L_x_2:
[----:B------:R-:W-:Y:S05]  /*0200*/  BSYNC.RECONVERGENT B0 ;  /* 0x0000000000007941 */ /* 0x000fea0003800200 */
.L_x_1:
[----:B------:R-:W-:Y:S01]  /*0210*/  FADD R26, R26, 1.30033331200000000000e+09 ;  /* 0x4e9b03061a1a7421 */ /* 0x000fe20000000000 */
[----:B------:R-:W-:Y:S01]  /*0220*/  UMOV UR4, URZ ;  /* 0x000000ff00047c82 */ /* 0x000fe20008000000 */
[----:B------:R-:W-:Y:S01]  /*0230*/  BSSY.RECONVERGENT B0, `(.L_x_3) ;  /* 0x000008f000007945 */ /* 0x000fe20003800200 */
[----:B------:R-:W-:Y:S02]  /*0240*/  IMAD.MOV.U32 R11, RZ, RZ, 0x419ae4c4 ;  /* 0x419ae4c4ff0b7424 */ /* 0x000fe400078e00ff */
[----:B------:R-:W-:-:S13]  /*0250*/  FSETP.GT.AND P0, PT, R26, 60000000, PT ;  /* 0x4c64e1c01a00780b */ /* 0x000fda0003f04000 */
[----:B------:R-:W-:Y:S05]  /*0260*/  @!P0 BRA `(.L_x_4) ;  /* 0x00000004000c8947 */ /* 0x000fea0003800000 */
[----:B------:R-:W0:Y:S01]  /*0270*/  MUFU.RCP64H R5, 112800000 ;  /* 0x419ae4c400057908 */ /* 0x000e220000001800 */
[----:B------:R-:W-:Y:S01]  /*0280*/  IMAD.MOV.U32 R8, RZ, RZ, 0x0 ;  /* 0x00000000ff087424 */ /* 0x000fe200078e00ff */
[----:B------:R-:W-:Y:S01]  /*0290*/  BSSY.RECONVERGENT B1, `(.L_x_5) ;  /* 0x0000016000017945 */ /* 0x000fe20003800200 */
[----:B------:R-:W-:Y:S02]  /*02a0*/  IMAD.MOV.U32 R9, RZ, RZ, 0x419ae4c4 ;  /* 0x419ae4c4ff097424 */ /* 0x000fe400078e00ff */
[----:B------:R-:W-:-:S03]  /*02b0*/  IMAD.MOV.U32 R4, RZ, RZ, 0x1 ;  /* 0x00000001ff047424 */ /* 0x000fc600078e00ff */
[----:B------:R-:W1:Y:S03]  /*02c0*/  F2F.F64.F32 R12, R26 ;  /* 0x0000001a000c7310 */ /* 0x000e660000201800 */
[----:B0-----:R-:W-:Y:S01]  /*02d0*/  DFMA R6, R4, -R8, 1 ;  /* 0x3ff000000406742b */ /* 0x001fe20000000808 */
[----:B-1----:R-:W-:-:S07]  /*02e0*/  FSETP.GEU.AND P1, PT, |R13|, 6.5827683646048100446e-37, PT ;  /* 0x036000000d00780b */ /* 0x002fce0003f2e200 */
[----:B------:R-:W-:-:S08]  /*02f0*/  DFMA R6, R6, R6, R6 ;  /* 0x000000060606722b */ /* 0x000fd00000000006 */
[----:B------:R-:W-:-:S08]  /*0300*/  DFMA R6, R4, R6, R4 ;  /* 0x000000060406722b */ /* 0x000fd00000000004 */
[----:B------:R-:W-:-:S08]  /*0310*/  DFMA R4, R6, -R8, 1 ;  /* 0x3ff000000604742b */ /* 0x000fd00000000808 */
[----:B------:R-:W-:-:S08]  /*0320*/  DFMA R4, R6, R4, R6 ;  /* 0x000000040604722b */ /* 0x000fd00000000006 */
[----:B------:R-:W-:-:S08]  /*0330*/  DMUL R6, R12, R4 ;  /* 0x000000040c067228 */ /* 0x000fd00000000000 */
[----:B------:R-:W-:-:S08]  /*0340*/  DFMA R8, R6, -112800000, R12 ;  /* 0xc19ae4c40608782b */ /* 0x000fd0000000000c */
[----:B------:R-:W-:-:S10]  /*0350*/  DFMA R4, R4, R8, R6 ;  /* 0x000000080404722b */ /* 0x000fd40000000006 */
[----:B------:R-:W-:-:S05]  /*0360*/  FFMA R2, RZ, 19.36170196533203125, R5 ;  /* 0x419ae4c4ff027823 */ /* 0x000fca0000000005 */
[----:B------:R-:W-:-:S13]  /*0370*/  FSETP.GT.AND P0, PT, |R2|, 1.469367938527859385e-39, PT ;  /* 0x001000000200780b */ /* 0x000fda0003f04200 */
[----:B------:R-:W-:Y:S05]  /*0380*/  @P0 BRA P1, `(.L_x_6) ;  /* 0x0000000000180947 */ /* 0x000fea0000800000 */
[----:B------:R-:W-:Y:S01]  /*0390*/  IMAD.MOV.U32 R8, RZ, RZ, R12 ;  /* 0x000000ffff087224 */ /* 0x000fe200078e000c */
[----:B------:R-:W-:Y:S01]  /*03a0*/  MOV R2, 0x3d0 ;  /* 0x000003d000027802 */ /* 0x000fe20000000f00 */
[----:B------:R-:W-:-:S07]  /*03b0*/  IMAD.MOV.U32 R9, RZ, RZ, R13 ;  /* 0x000000ffff097224 */ /* 0x000fce00078e000d */
[----:B------:R-:W-:Y:S05]  /*03c0*/  CALL.REL.NOINC `($__internal_1_$__cuda_sm20_div_rn_f64_full) ;  /* 0x0000001400587944 */ /* 0x000fea0003c00000 */
[----:B------:R-:W-:Y:S02]  /*03d0*/  IMAD.MOV.U32 R4, RZ, RZ, R12 ;  /* 0x000000ffff047224 */ /* 0x000fe400078e000c */
[----:B------:R-:W-:-:S07]  /*03e0*/  IMAD.MOV.U32 R5, RZ, RZ, R13 ;  /* 0x000000ffff057224 */ /* 0x000fce00078e000d */
.L_x_6:
[----:B------:R-:W-:Y:S05]  /*03f0*/  BSYNC.RECONVERGENT B1 ;  /* 0x0000000000017941 */ /* 0x000fea0003800200 */
.L_x_5:
[----:B------:R-:W-:Y:S01]  /*0400*/  BSSY.RECONVERGENT B1, `(.L_x_7) ;  /* 0x0000005000017945 */ /* 0x000fe20003800200 */
[----:B------:R-:W-:Y:S01]  /*0410*/  IMAD.MOV.U32 R14, RZ, RZ, R4 ;  /* 0x000000ffff0e7224 */ /* 0x000fe200078e0004 */
[----:B------:R-:W-:Y:S01]  /*0420*/  MOV R2, 0x450 ;  /* 0x0000045000027802 */ /* 0x000fe20000000f00 */
[----:B------:R-:W-:-:S07]  /*0430*/  IMAD.MOV.U32 R27, RZ, RZ, R5 ;  /* 0x000000ffff1b7224 */ /* 0x000fce00078e0005 */
[----:B------:R-:W-:Y:S05]  /*0440*/  CALL.REL.NOINC `($_Z8fftchirpP6float2fl$__internal_accurate_pow) ;  /* 0x0000002000ec7944 */ /* 0x000fea0003c00000 */
[----:B------:R-:W-:Y:S05]  /*0450*/  BSYNC.RECONVERGENT B1 ;  /* 0x0000000000017941 */ /* 0x000fea0003800200 */
.L_x_7:
[C---:B------:R-:W-:Y:S01]  /*0460*/  DADD R6, R4.reuse, 80 ;  /* 0x4054000004067429 */ /* 0x040fe20000000000 */
[----:B------:R-:W-:Y:S01]  /*0470*/  IMAD.MOV.U32 R12, RZ, RZ, 0x0 ;  /* 0x00000000ff0c7424 */ /* 0x000fe200078e00ff */
[----:B------:R-:W-:Y:S01]  /*0480*/  DSETP.NEU.AND P1, PT, R4, RZ, PT ;  /* 0x000000ff0400722a */ /* 0x000fe20003f2d000 */
[----:B------:R-:W-:Y:S01]  /*0490*/  IMAD.MOV.U32 R13, RZ, RZ, 0x3fd80000 ;  /* 0x3fd80000ff0d7424 */ /* 0x000fe200078e00ff */
[----:B------:R-:W-:Y:S06]  /*04a0*/  BSSY.RECONVERGENT B1, `(.L_x_8) ;  /* 0x000001c000017945 */ /* 0x000fec0003800200 */
[----:B------:R-:W-:-:S04]  /*04b0*/  LOP3.LUT R6, R7, 0x7ff00000, RZ, 0xc0, !PT ;  /* 0x7ff0000007067812 */ /* 0x000fc800078ec0ff */
[----:B------:R-:W-:Y:S02]  /*04c0*/  ISETP.NE.AND P0, PT, R6, 0x7ff00000, PT ;  /* 0x7ff000000600780c */ /* 0x000fe40003f05270 */
[----:B------:R-:W-:-:S11]  /*04d0*/  @!P1 CS2R R8, SRZ ;  /* 0x0000000000089805 */ /* 0x000fd6000001ff00 */
[----:B------:R-:W-:-:S14]  /*04e0*/  DSETP.NEU.OR P0, PT, R4, +INF , P0 ;  /* 0x7ff000000400742a */ /* 0x000fdc000070d400 */
[----:B------:R-:W-:Y:S02]  /*04f0*/  @!P0 IMAD.MOV.U32 R8, RZ, RZ, 0x0 ;  /* 0x00000000ff088424 */ /* 0x000fe400078e00ff */
[----:B------:R-:W-:Y:S01]  /*0500*/  @!P0 IMAD.MOV.U32 R9, RZ, RZ, 0x7ff00000 ;  /* 0x7ff00000ff098424 */ /* 0x000fe200078e00ff */
[----:B------:R-:W-:-:S05]  /*0510*/  DSETP.NEU.AND P0, PT, R4, 1, PT ;  /* 0x3ff000000400742a */ /* 0x000fca0003f0d000 */
[----:B------:R-:W-:-:S06]  /*0520*/  DADD R8, R8, 1 ;  /* 0x3ff0000008087429 */ /* 0x000fcc0000000000 */
[----:B------:R-:W0:Y:S04]  /*0530*/  MUFU.RSQ64H R7, R9 ;  /* 0x0000000900077308 */ /* 0x000e280000001c00 */
[----:B------:R-:W-:-:S05]  /*0540*/  VIADD R6, R9, 0xfcb00000 ;  /* 0xfcb0000009067836 */ /* 0x000fca0000000000 */
[----:B------:R-:W-:Y:S01]  /*0550*/  ISETP.GE.U32.AND P1, PT, R6, 0x7ca00000, PT ;  /* 0x7ca000000600780c */ /* 0x000fe20003f26070 */
[----:B0-----:R-:W-:-:S08]  /*0560*/  DMUL R10, R6, R6 ;  /* 0x00000006060a7228 */ /* 0x001fd00000000000 */
[----:B------:R-:W-:-:S08]  /*0570*/  DFMA R10, R8, -R10, 1 ;  /* 0x3ff00000080a742b */ /* 0x000fd0000000080a */
[----:B------:R-:W-:Y:S02]  /*0580*/  DFMA R12, R10, R12, 0.5 ;  /* 0x3fe000000a0c742b */ /* 0x000fe4000000000c */
[----:B------:R-:W-:-:S08]  /*0590*/  DMUL R10, R6, R10 ;  /* 0x0000000a060a7228 */ /* 0x000fd00000000000 */
[----:B------:R-:W-:-:S08]  /*05a0*/  DFMA R16, R12, R10, R6 ;  /* 0x0000000a0c10722b */ /* 0x000fd00000000006 */
[----:B------:R-:W-:Y:S02]  /*05b0*/  DMUL R10, R8, R16 ;  /* 0x00000010080a7228 */ /* 0x000fe40000000000 */
[----:B------:R-:W-:Y:S02]  /*05c0*/  VIADD R13, R17, 0xfff00000 ;  /* 0xfff00000110d7836 */ /* 0x000fe40000000000 */
[----:B------:R-:W-:-:S04]  /*05d0*/  IMAD.MOV.U32 R12, RZ, RZ, R16 ;  /* 0x000000ffff0c7224 */ /* 0x000fc800078e0010 */
[----:B------:R-:W-:-:S08]  /*05e0*/  DFMA R14, R10, -R10, R8 ;  /* 0x8000000a0a0e722b */ /* 0x000fd00000000008 */
[----:B------:R-:W-:Y:S01]  /*05f0*/  DFMA R4, R14, R12, R10 ;  /* 0x0000000c0e04722b */ /* 0x000fe2000000000a */
[----:B------:R-:W-:Y:S10]  /*0600*/  @!P1 BRA `(.L_x_9) ;  /* 0x0000000000149947 */ /* 0x000ff40003800000 */
[----:B------:R-:W-:Y:S01]  /*0610*/  IMAD.MOV.U32 R2, RZ, RZ, R16 ;  /* 0x000000ffff027224 */ /* 0x000fe200078e0010 */
[----:B------:R-:W-:-:S07]  /*0620*/  MOV R4, 0x640 ;  /* 0x0000064000047802 */ /* 0x000fce0000000f00 */
[----:B------:R-:W-:Y:S05]  /*0630*/  CALL.REL.NOINC `($__internal_2_$__cuda_sm20_dsqrt_rn_f64_mediumpath_v1) ;  /* 0x0000001800347944 */ /* 0x000fea0003c00000 */
[----:B------:R-:W-:Y:S02]  /*0640*/  IMAD.MOV.U32 R4, RZ, RZ, R6 ;  /* 0x000000ffff047224 */ /* 0x000fe400078e0006 */
[----:B------:R-:W-:-:S07]  /*0650*/  IMAD.MOV.U32 R5, RZ, RZ, R7 ;  /* 0x000000ffff057224 */ /* 0x000fce00078e0007 */
.L_x_9:
[----:B------:R-:W-:Y:S05]  /*0660*/  BSYNC.RECONVERGENT B1 ;  /* 0x0000000000017941 */ /* 0x000fea0003800200 */
.L_x_8:
[----:B------:R-:W-:Y:S02]  /*0670*/  FSEL R6, R4, 3.01326645709721542066e+23, P0 ;  /* 0x667f3bcd04067808 */ /* 0x000fe40000000000 */
[----:B------:R-:W-:Y:S01]  /*0680*/  FSEL R7, R5, 1.9267766475677490234, P0 ;  /* 0x3ff6a09e05077808 */ /* 0x000fe20000000000 */
[----:B------:R-:W-:Y:S06]  /*0690*/  BRA `(.L_x_10) ;  /* 0x0000000400207947 */ /* 0x000fec0003800000 */
.L_x_4:
[----:B------:R-:W0:Y:S01]  /*06a0*/  MUFU.RCP64H R5, 112800000 ;  /* 0x419ae4c400057908 */ /* 0x000e220000001800 */
[----:B------:R-:W-:Y:S01]  /*06b0*/  IMAD.MOV.U32 R6, RZ, RZ, 0x0 ;  /* 0x00000000ff067424 */ /* 0x000fe200078e00ff */
[----:B------:R-:W-:Y:S01]  /*06c0*/  BSSY.RECONVERGENT B1, `(.L_x_11) ;  /* 0x0000015000017945 */ /* 0x000fe20003800200 */
[----:B------:R-:W-:Y:S02]  /*06d0*/  IMAD.MOV.U32 R7, RZ, RZ, 0x419ae4c4 ;  /* 0x419ae4c4ff077424 */ /* 0x000fe400078e00ff */
[----:B------:R-:W-:-:S06]  /*06e0*/  IMAD.MOV.U32 R4, RZ, RZ, 0x1 ;  /* 0x00000001ff047424 */ /* 0x000fcc00078e00ff */
[----:B0-----:R-:W-:-:S08]  /*06f0*/  DFMA R8, R4, -R6, 1 ;  /* 0x3ff000000408742b */ /* 0x001fd00000000806 */
[----:B------:R-:W-:-:S08]  /*0700*/  DFMA R8, R8, R8, R8 ;  /* 0x000000080808722b */ /* 0x000fd00000000008 */
[----:B------:R-:W-:Y:S01]  /*0710*/  DFMA R4, R4, R8, R4 ;  /* 0x000000080404722b */ /* 0x000fe20000000004 */
[----:B------:R-:W-:-:S07]  /*0720*/  FADD R8, -R26, 120000000 ;  /* 0x4ce4e1c01a087421 */ /* 0x000fce0000000100 */
[C---:B------:R-:W-:Y:S01]  /*0730*/  DFMA R6, R4.reuse, -R6, 1 ;  /* 0x3ff000000406742b */ /* 0x040fe20000000806 */
[----:B------:R-:W0:Y:S07]  /*0740*/  F2F.F64.F32 R8, R8 ;  /* 0x0000000800087310 */ /* 0x000e2e0000201800 */
[----:B------:R-:W-:-:S08]  /*0750*/  DFMA R12, R4, R6, R4 ;  /* 0x00000006040c722b */ /* 0x000fd00000000004 */
[----:B0-----:R-:W-:Y:S01]  /*0760*/  DMUL R4, R12, R8 ;  /* 0x000000080c047228 */ /* 0x001fe20000000000 */
[----:B------:R-:W-:-:S07]  /*0770*/  FSETP.GEU.AND P1, PT, |R9|, 6.5827683646048100446e-37, PT ;  /* 0x036000000900780b */ /* 0x000fce0003f2e200 */
[----:B------:R-:W-:-:S08]  /*0780*/  DFMA R6, R4, -112800000, R8 ;  /* 0xc19ae4c40406782b */ /* 0x000fd00000000008 */
[----:B------:R-:W-:-:S10]  /*0790*/  DFMA R4, R12, R6, R4 ;  /* 0x000000060c04722b */ /* 0x000fd40000000004 */
[----:B------:R-:W-:-:S05]  /*07a0*/  FFMA R2, RZ, 19.36170196533203125, R5 ;  /* 0x419ae4c4ff027823 */ /* 0x000fca0000000005 */
[----:B------:R-:W-:-:S13]  /*07b0*/  FSETP.GT.AND P0, PT, |R2|, 1.469367938527859385e-39, PT ;  /* 0x001000000200780b */ /* 0x000fda0003f04200 */
[----:B------:R-:W-:Y:S05]  /*07c0*/  @P0 BRA P1, `(.L_x_12) ;  /* 0x0000000000100947 */ /* 0x000fea0000800000 */
[----:B------:R-:W-:-:S07]  /*07d0*/  MOV R2, 0x7f0 ;  /* 0x000007f000027802 */ /* 0x000fce0000000f00 */
[----:B------:R-:W-:Y:S05]  /*07e0*/  CALL.REL.NOINC `($__internal_1_$__cuda_sm20_div_rn_f64_full) ;  /* 0x0000001000507944 */ /* 0x000fea0003c00000 */
[----:B------:R-:W-:Y:S02]  /*07f0*/  IMAD.MOV.U32 R4, RZ, RZ, R12 ;  /* 0x000000ffff047224 */ /* 0x000fe400078e000c */
[----:B------:R-:W-:-:S07]  /*0800*/  IMAD.MOV.U32 R5, RZ, RZ, R13 ;  /* 0x000000ffff057224 */ /* 0x000fce00078e000d */
.L_x_12:
[----:B------:R-:W-:Y:S05]  /*0810*/  BSYNC.RECONVERGENT B1 ;  /* 0x0000000000017941 */ /* 0x000fea0003800200 */
.L_x_11:
[----:B------:R-:W-:Y:S01]  /*0820*/  DADD R6, -RZ, |R4| ;  /* 0x00000000ff067229 */ /* 0x000fe20000000504 */
[----:B------:R-:W-:Y:S01]  /*0830*/  BSSY.RECONVERGENT B1, `(.L_x_13) ;  /* 0x0000005000017945 */ /* 0x000fe20003800200 */
[----:B------:R-:W-:-:S08]  /*0840*/  MOV R2, 0x880 ;  /* 0x0000088000027802 */ /* 0x000fd00000000f00 */
[----:B------:R-:W-:Y:S02]  /*0850*/  IMAD.MOV.U32 R14, RZ, RZ, R6 ;  /* 0x000000ffff0e7224 */ /* 0x000fe400078e0006 */
[----:B------:R-:W-:-:S07]  /*0860*/  IMAD.MOV.U32 R27, RZ, RZ, R7 ;  /* 0x000000ffff1b7224 */ /* 0x000fce00078e0007 */
[----:B------:R-:W-:Y:S05]  /*0870*/  CALL.REL.NOINC `($_Z8fftchirpP6float2fl$__internal_accurate_pow) ;  /* 0x0000001c00e07944 */ /* 0x000fea0003c00000 */
[----:B------:R-:W-:Y:S05]  /*0880*/  BSYNC.RECONVERGENT B1 ;  /* 0x0000000000017941 */ /* 0x000fea0003800200 */
.L_x_13:
[C---:B------:R-:W-:Y:S01]  /*0890*/  DADD R6, R4.reuse, 80 ;  /* 0x4054000004067429 */ /* 0x040fe20000000000 */
[----:B------:R-:W-:Y:S01]  /*08a0*/  BSSY.RECONVERGENT B1, `(.L_x_14) ;  /* 0x000000c000017945 */ /* 0x000fe20003800200 */
[----:B------:R-:W-:-:S08]  /*08b0*/  DSETP.NEU.AND P0, PT, R4, RZ, PT ;  /* 0x000000ff0400722a */ /* 0x000fd00003f0d000 */
[----:B------:R-:W-:-:S04]  /*08c0*/  LOP3.LUT R6, R7, 0x7ff00000, RZ, 0xc0, !PT ;  /* 0x7ff0000007067812 */ /* 0x000fc800078ec0ff */
[----:B------:R-:W-:Y:S02]  /*08d0*/  ISETP.NE.AND P1, PT, R6, 0x7ff00000, PT ;  /* 0x7ff000000600780c */ /* 0x000fe40003f25270 */
[----:B------:R-:W-:-:S11]  /*08e0*/  @!P0 CS2R R8, SRZ ;  /* 0x0000000000088805 */ /* 0x000fd6000001ff00 */
[----:B------:R-:W-:Y:S05]  /*08f0*/  @P1 BRA `(.L_x_15) ;  /* 0x0000000000181947 */ /* 0x000fea0003800000 */
[----:B------:R-:W-:-:S14]  /*0900*/  DSETP.NAN.AND P0, PT, R4, R4, PT ;  /* 0x000000040400722a */ /* 0x000fdc0003f08000 */
[----:B------:R-:W-:Y:S01]  /*0910*/  @P0 DADD R8, R4, 80 ;  /* 0x4054000004080429 */ /* 0x000fe20000000000 */
[----:B------:R-:W-:Y:S10]  /*0920*/  @P0 BRA `(.L_x_15) ;  /* 0x00000000000c0947 */ /* 0x000ff40003800000 */
[----:B------:R-:W-:-:S14]  /*0930*/  DSETP.NEU.AND P0, PT, |R4|, +INF , PT ;  /* 0x7ff000000400742a */ /* 0x000fdc0003f0d200 */
[----:B------:R-:W-:Y:S02]  /*0940*/  @!P0 IMAD.MOV.U32 R8, RZ, RZ, 0x0 ;  /* 0x00000000ff088424 */ /* 0x000fe400078e00ff */
[----:B------:R-:W-:-:S07]  /*0950*/  @!P0 IMAD.MOV.U32 R9, RZ, RZ, 0x7ff00000 ;  /* 0x7ff00000ff098424 */ /* 0x000fce00078e00ff */
.L_x_15:
[----:B------:R-:W-:Y:S05]  /*0960*/  BSYNC.RECONVERGENT B1 ;  /* 0x0000000000017941 */ /* 0x000fea0003800200 */
.L_x_14:
[----:B------:R-:W-:Y:S01]  /*0970*/  DADD R8, R8, 1 ;  /* 0x3ff0000008087429 */ /* 0x000fe20000000000 */
[----:B------:R-:W-:Y:S01]  /*0980*/  IMAD.MOV.U32 R12, RZ, RZ, 0x0 ;  /* 0x00000000ff0c7424 */ /* 0x000fe200078e00ff */
[----:B------:R-:W-:Y:S01]  /*0990*/  DSETP.NEU.AND P0, PT, R4, 1, PT ;  /* 0x3ff000000400742a */ /* 0x000fe20003f0d000 */
[----:B------:R-:W-:Y:S01]  /*09a0*/  IMAD.MOV.U32 R13, RZ, RZ, 0x3fd80000 ;  /* 0x3fd80000ff0d7424 */ /* 0x000fe200078e00ff */
[----:B------:R-:W-:Y:S02]  /*09b0*/  BSSY.RECONVERGENT B1, `(.L_x_16) ;  /* 0x0000014000017945 */ /* 0x000fe40003800200 */
        /* <DEDUP_REMOVED lines=19> */
.L_x_17:
[----:B------:R-:W-:Y:S05]  /*0af0*/  BSYNC.RECONVERGENT B1 ;  /* 0x0000000000017941 */ /* 0x000fea0003800200 */
.L_x_16:
[----:B------:R-:W-:Y:S02]  /*0b00*/  FSEL R6, R4, 3.01326645709721542066e+23, P0 ;  /* 0x667f3bcd04067808 */ /* 0x000fe40000000000 */
[----:B------:R-:W-:-:S07]  /*0b10*/  FSEL R7, R5, 1.9267766475677490234, P0 ;  /* 0x3ff6a09e05077808 */ /* 0x000fce0000000000 */
.L_x_10:
[----:B------:R-:W-:Y:S05]  /*0b20*/  BSYNC.RECONVERGENT B0 ;  /* 0x0000000000007941 */ /* 0x000fea0003800200 */
.L_x_3:
[----:B------:R-:W0:Y:S01]  /*0b30*/  LDCU UR4, c[0x0][0x388] ;  /* 0x00007100ff0477ac */ /* 0x000e220008000800 */
[----:B------:R-:W-:Y:S01]  /*0b40*/  IMAD.U32 R9, RZ, RZ, UR6 ;  /* 0x00000006ff097e24 */ /* 0x000fe2000f8e00ff */
[----:B------:R-:W-:Y:S01]  /*0b50*/  ISETP.LE.U32.AND P0, PT, R3, UR5, PT ;  /* 0x0000000503007c0c */ /* 0x000fe2000bf03070 */
[----:B------:R-:W-:Y:S01]  /*0b60*/  FFMA R13, R26, 1.30033331200000000000e+09, R26 ;  /* 0x4e9b03061a0d7823 */ /* 0x000fe2000000001a */
[----:B------:R-:W-:Y:S01]  /*0b70*/  UMOV UR8, 0x829c395a ;  /* 0x829c395a00087882 */ /* 0x000fe20000000000 */
[----:B------:R-:W-:Y:S01]  /*0b80*/  UMOV UR9, 0x3df08fb7 ;  /* 0x3df08fb700097882 */ /* 0x000fe20000000000 */
[----:B------:R-:W-:Y:S01]  /*0b90*/  ISETP.GE.AND.EX P0, PT, R9, R0, PT, P0 ;  /* 0x000000000900720c */ /* 0x000fe20003f06300 */
[----:B------:R-:W1:Y:S01]  /*0ba0*/  MUFU.RCP R8, R13 ;  /* 0x0000000d00087308 */ /* 0x000e620000001000 */
[----:B------:R-:W-:Y:S07]  /*0bb0*/  BSSY.RECONVERGENT B0, `(.L_x_18) ;  /* 0x0000012000007945 */ /* 0x000fee0003800200 */
[----:B0-----:R-:W0:Y:S01]  /*0bc0*/  F2F.F64.F32 R4, UR4 ;  /* 0x0000000400047d10 */ /* 0x001e220008201800 */
[----:B-1----:R-:W-:-:S04]  /*0bd0*/  FFMA R11, -R13, R8, 1 ;  /* 0x3f8000000d0b7423 */ /* 0x002fc80000000108 */
[----:B------:R-:W-:Y:S01]  /*0be0*/  FFMA R11, R8, R11, R8 ;  /* 0x0000000b080b7223 */ /* 0x000fe20000000008 */
[----:B0-----:R-:W-:-:S10]  /*0bf0*/  DMUL R4, R4, UR8 ;  /* 0x0000000804047c28 */ /* 0x001fd40008000000 */
[----:B------:R-:W0:Y:S02]  /*0c00*/  F2F.F32.F64 R4, R4 ;  /* 0x0000000400047310 */ /* 0x000e240000301000 */
[----:B0-----:R-:W-:-:S05]  /*0c10*/  FSEL R9, R4, -R4, !P0 ;  /* 0x8000000404097208 */ /* 0x001fca0004000000 */
[----:B------:R-:W-:-:S04]  /*0c20*/  FMUL R9, R26, R9 ;  /* 0x000000091a097220 */ /* 0x000fc80000400000 */
[----:B------:R-:W-:-:S04]  /*0c30*/  FMUL R2, R26, R9 ;  /* 0x000000091a027220 */ /* 0x000fc80000400000 */
        /* <DEDUP_REMOVED lines=9> */
.L_x_19:
[----:B------:R-:W-:Y:S05]  /*0cd0*/  BSYNC.RECONVERGENT B0 ;  /* 0x0000000000007941 */ /* 0x000fea0003800200 */
.L_x_18:
[----:B------:R-:W0:Y:S01]  /*0ce0*/  MUFU.RCP64H R9, R7 ;  /* 0x0000000700097308 */ /* 0x000e220000001800 */
[----:B------:R-:W-:Y:S01]  /*0cf0*/  VIADD R8, R7, 0x300402 ;  /* 0x0030040207087836 */ /* 0x000fe20000000000 */
[----:B------:R-:W-:Y:S04]  /*0d00*/  BSSY.RECONVERGENT B0, `(.L_x_20) ;  /* 0x000000c000007945 */ /* 0x000fe80003800200 */
[----:B------:R-:W-:Y:S01]  /*0d10*/  FSETP.GEU.AND P0, PT, |R8|, 5.8789094863358348022e-39, PT ;  /* 0x004004020800780b */ /* 0x000fe20003f0e200 */
[----:B0-----:R-:W-:-:S08]  /*0d20*/  DFMA R10, R8, -R6, 1 ;  /* 0x3ff00000080a742b */ /* 0x001fd00000000806 */
[----:B------:R-:W-:-:S08]  /*0d30*/  DFMA R10, R10, R10, R10 ;  /* 0x0000000a0a0a722b */ /* 0x000fd0000000000a */
[----:B------:R-:W-:-:S08]  /*0d40*/  DFMA R10, R8, R10, R8 ;  /* 0x0000000a080a722b */ /* 0x000fd00000000008 */
[----:B------:R-:W-:-:S08]  /*0d50*/  DFMA R12, R10, -R6, 1 ;  /* 0x3ff000000a0c742b */ /* 0x000fd00000000806 */
[----:B------:R-:W-:Y:S01]  /*0d60*/  DFMA R10, R10, R12, R10 ;  /* 0x0000000c0a0a722b */ /* 0x000fe2000000000a */
[----:B------:R-:W-:Y:S10]  /*0d70*/  @P0 BRA `(.L_x_21) ;  /* 0x0000000000100947 */ /* 0x000ff40003800000 */
[----:B------:R-:W-:-:S05]  /*0d80*/  LOP3.LUT R2, R7, 0x7fffffff, RZ, 0xc0, !PT ;  /* 0x7fffffff07027812 */ /* 0x000fca00078ec0ff */
[----:B------:R-:W-:Y:S01]  /*0d90*/  VIADD R10, R2, 0xfff00000 ;  /* 0xfff00000020a7836 */ /* 0x000fe20000000000 */
[----:B------:R-:W-:-:S07]  /*0da0*/  MOV R2, 0xdc0 ;  /* 0x00000dc000027802 */ /* 0x000fce0000000f00 */
[----:B------:R-:W-:Y:S05]  /*0db0*/  CALL.REL.NOINC `($__internal_0_$__cuda_sm20_dblrcp_rn_slowpath_v3) ;  /* 0x0000000800347944 */ /* 0x000fea0003c00000 */
.L_x_21:
[----:B------:R-:W-:Y:S05]  /*0dc0*/  BSYNC.RECONVERGENT B0 ;  /* 0x0000000000007941 */ /* 0x000fea0003800200 */
.L_x_20:
[----:B------:R-:W0:Y:S01]  /*0dd0*/  F2F.F64.F32 R4, R4 ;  /* 0x0000000400047310 */ /* 0x000e220000201800 */
[----:B------:R-:W-:Y:S01]  /*0de0*/  UMOV UR4, 0x54442d28 ;  /* 0x54442d2800047882 */ /* 0x000fe20000000000 */
[----:B------:R-:W-:Y:S01]  /*0df0*/  UMOV UR5, 0x401921fb ;  /* 0x401921fb00057882 */ /* 0x000fe20000000000 */
[----:B------:R-:W-:Y:S05]  /*0e00*/  BSSY.RECONVERGENT B0, `(.L_x_22) ;  /* 0x0000023000007945 */ /* 0x000fea0003800200 */
[----:B------:R-:W1:Y:S01]  /*0e10*/  F2F.F32.F64 R10, R10 ;  /* 0x0000000a000a7310 */ /* 0x000e620000301000 */
[----:B0-----:R-:W-:Y:S01]  /*0e20*/  DMUL R18, R4, UR4 ;  /* 0x0000000404127c28 */ /* 0x001fe20008000000 */
[----:B------:R-:W0:Y:S07]  /*0e30*/  LDCU.64 UR4, c[0x0][0x358] ;  /* 0x00006b00ff0477ac */ /* 0x000e2e0008000a00 */
[----:B------:R-:W-:Y:S01]  /*0e40*/  DSETP.NEU.AND P0, PT, |R18|, +INF , PT ;  /* 0x7ff000001200742a */ /* 0x000fe20003f0d200 */
[----:B-1----:R1:W2:-:S13]  /*0e50*/  F2F.F64.F32 R16, R10 ;  /* 0x0000000a00107310 */ /* 0x00229a0000201800 */
[----:B------:R-:W-:Y:S01]  /*0e60*/  @!P0 DMUL R20, RZ, R18 ;  /* 0x00000012ff148228 */ /* 0x000fe20000000000 */
[----:B------:R-:W-:Y:S01]  /*0e70*/  @!P0 IMAD.MOV.U32 R22, RZ, RZ, 0x1 ;  /* 0x00000001ff168424 */ /* 0x000fe200078e00ff */
[----:B012---:R-:W-:Y:S09]  /*0e80*/  @!P0 BRA `(.L_x_23) ;  /* 0x0000000000688947 */ /* 0x007ff20003800000 */
[----:B------:R-:W-:Y:S01]  /*0e90*/  UMOV UR6, 0x6dc9c883 ;  /* 0x6dc9c88300067882 */ /* 0x000fe20000000000 */
[----:B------:R-:W-:Y:S01]  /*0ea0*/  UMOV UR7, 0x3fe45f30 ;  /* 0x3fe45f3000077882 */ /* 0x000fe20000000000 */
[C---:B------:R-:W-:Y:S01]  /*0eb0*/  DSETP.GE.AND P0, PT, |R18|.reuse, 2.14748364800000000000e+09, PT ;  /* 0x41e000001200742a */ /* 0x040fe20003f06200 */
[----:B------:R-:W-:Y:S01]  /*0ec0*/  BSSY.RECONVERGENT B1, `(.L_x_24) ;  /* 0x0000015000017945 */ /* 0x000fe20003800200 */
[----:B------:R-:W-:Y:S01]  /*0ed0*/  DMUL R4, R18, UR6 ;  /* 0x0000000612047c28 */ /* 0x000fe20008000000 */
[----:B------:R-:W-:Y:S01]  /*0ee0*/  UMOV UR6, 0x54442d18 ;  /* 0x54442d1800067882 */ /* 0x000fe20000000000 */
[----:B------:R-:W-:-:S08]  /*0ef0*/  UMOV UR7, 0x3ff921fb ;  /* 0x3ff921fb00077882 */ /* 0x000fd00000000000 */
[----:B------:R-:W0:Y:S08]  /*0f00*/  F2I.F64 R4, R4 ;  /* 0x0000000400047311 */ /* 0x000e300000301100 */
[----:B0-----:R-:W0:Y:S02]  /*0f10*/  I2F.F64 R20, R4 ;  /* 0x0000000400147312 */ /* 0x001e240000201c00 */
[----:B0-----:R-:W-:Y:S01]  /*0f20*/  DFMA R6, R20, -UR6, R18 ;  /* 0x8000000614067c2b */ /* 0x001fe20008000012 */
[----:B------:R-:W-:Y:S01]  /*0f30*/  UMOV UR6, 0x33145c00 ;  /* 0x33145c0000067882 */ /* 0x000fe20000000000 */
[----:B------:R-:W-:-:S06]  /*0f40*/  UMOV UR7, 0x3c91a626 ;  /* 0x3c91a62600077882 */ /* 0x000fcc0000000000 */
[----:B------:R-:W-:Y:S01]  /*0f50*/  DFMA R6, R20, -UR6, R6 ;  /* 0x8000000614067c2b */ /* 0x000fe20008000006 */
[----:B------:R-:W-:Y:S01]  /*0f60*/  UMOV UR6, 0x252049c0 ;  /* 0x252049c000067882 */ /* 0x000fe20000000000 */
[----:B------:R-:W-:-:S06]  /*0f70*/  UMOV UR7, 0x397b839a ;  /* 0x397b839a00077882 */ /* 0x000fcc0000000000 */
[----:B------:R-:W-:Y:S01]  /*0f80*/  DFMA R20, R20, -UR6, R6 ;  /* 0x8000000614147c2b */ /* 0x000fe20008000006 */
[----:B------:R-:W-:Y:S10]  /*0f90*/  @!P0 BRA `(.L_x_25) ;  /* 0x00000000001c8947 */ /* 0x000ff40003800000 */
[----:B------:R-:W-:Y:S01]  /*0fa0*/  IMAD.MOV.U32 R14, RZ, RZ, R18 ;  /* 0x000000ffff0e7224 */ /* 0x000fe200078e0012 */
[----:B------:R-:W-:Y:S01]  /*0fb0*/  MOV R4, 0xfe0 ;  /* 0x00000fe000047802 */ /* 0x000fe20000000f00 */
[----:B------:R-:W-:-:S07]  /*0fc0*/  IMAD.MOV.U32 R5, RZ, RZ, R19 ;  /* 0x000000ffff057224 */ /* 0x000fce00078e0013 */
[----:B------:R-:W-:Y:S05]  /*0fd0*/  CALL.REL.NOINC `($_Z8fftchirpP6float2fl$__internal_trig_reduction_slowpathd) ;  /* 0x0000002000b07944 */ /* 0x000fea0003c00000 */
[----:B------:R-:W-:Y:S02]  /*0fe0*/  IMAD.MOV.U32 R4, RZ, RZ, R7 ;  /* 0x000000ffff047224 */ /* 0x000fe400078e0007 */
[----:B------:R-:W-:Y:S02]  /*0ff0*/  IMAD.MOV.U32 R20, RZ, RZ, R14 ;  /* 0x000000ffff147224 */ /* 0x000fe400078e000e */
[----:B------:R-:W-:-:S07]  /*1000*/  IMAD.MOV.U32 R21, RZ, RZ, R15 ;  /* 0x000000ffff157224 */ /* 0x000fce00078e000f */
.L_x_25:
[----:B------:R-:W-:Y:S05]  /*1010*/  BSYNC.RECONVERGENT B1 ;  /* 0x0000000000017941 */ /* 0x000fea0003800200 */
.L_x_24:
[----:B------:R-:W-:-:S07]  /*1020*/  VIADD R22, R4, 0x1 ;  /* 0x0000000104167836 */ /* 0x000fce0000000000 */
.L_x_23:
[----:B------:R-:W-:Y:S05]  /*1030*/  BSYNC.RECONVERGENT B0 ;  /* 0x0000000000007941 */ /* 0x000fea0003800200 */
.L_x_22:
[----:B------:R-:W0:Y:S01]  /*1040*/  LDCU.64 UR6, c[0x4][0x8] ;  /* 0x01000100ff0677ac */ /* 0x000e220008000a00 */
[----:B------:R-:W-:-:S05]  /*1050*/  IMAD.SHL.U32 R2, R22, 0x40, RZ ;  /* 0x0000004016027824 */ /* 0x000fca00078e00ff */
[----:B------:R-:W-:-:S04]  /*1060*/  LOP3.LUT R2, R2, 0x40, RZ, 0xc0, !PT ;  /* 0x0000004002027812 */ /* 0x000fc800078ec0ff */
[----:B0-----:R-:W-:-:S05]  /*1070*/  IADD3 R24, P0, PT, R2, UR6, RZ ;  /* 0x0000000602187c10 */ /* 0x001fca000ff1e0ff */
[----:B------:R-:W-:Y:S01]  /*1080*/  IMAD.X R25, RZ, RZ, UR7, P0 ;  /* 0x00000007ff197e24 */ /* 0x000fe200080e06ff */
[----:B------:R-:W0:Y:S04]  /*1090*/  LDCU.64 UR6, c[0x0][0x380] ;  /* 0x00007000ff0677ac */ /* 0x000e280008000a00 */
[----:B------:R-:W2:Y:S04]  /*10a0*/  LDG.E.128.CONSTANT R4, desc[UR4][R24.64] ;  /* 0x0000000418047981 */ /* 0x000ea8000c1e9d00 */
[----:B------:R-:W3:Y:S04]  /*10b0*/  LDG.E.128.CONSTANT R8, desc[UR4][R24.64+0x10] ;  /* 0x0000100418087981 */ /* 0x000ee8000c1e9d00 */
[----:B------:R1:W4:Y:S01]  /*10c0*/  LDG.E.128.CONSTANT R12, desc[UR4][R24.64+0x20] ;  /* 0x00002004180c7981 */ /* 0x000322000c1e9d00 */
[----:B0-----:R-:W-:-:S04]  /*10d0*/  LEA R2, P0, R3, UR6, 0x3 ;  /* 0x0000000603027c11 */ /* 0x001fc8000f8018ff */
[----:B------:R-:W-:-:S05]  /*10e0*/  LEA.HI.X R3, R3, UR7, R0, 0x3, P0 ;  /* 0x0000000703037c11 */ /* 0x000fca00080f1c00 */
[----:B------:R-:W5:Y:S01]  /*10f0*/  LDG.E R0, desc[UR4][R2.64] ;  /* 0x0000000402007981 */ /* 0x000f62000c1e1900 */
[----:B------:R-:W-:Y:S01]  /*1100*/  LOP3.LUT R23, R22, 0x1, RZ, 0xc0, !PT ;  /* 0x0000000116177812 */ /* 0x000fe200078ec0ff */
[----:B------:R-:W-:Y:S01]  /*1110*/  IMAD.MOV.U32 R26, RZ, RZ, 0x20fd8164 ;  /* 0x20fd8164ff1a7424 */ /* 0x000fe200078e00ff */
[----:B-1----:R-:W-:Y:S01]  /*1120*/  DMUL R24, R20, R20 ;  /* 0x0000001414187228 */ /* 0x002fe20000000000 */
[----:B------:R-:W-:Y:S01]  /*1130*/  BSSY.RECONVERGENT B0, `(.L_x_26) ;  /* 0x0000032000007945 */ /* 0x000fe20003800200 */
[----:B------:R-:W-:Y:S01]  /*1140*/  ISETP.NE.U32.AND P0, PT, R23, 0x1, PT ;  /* 0x000000011700780c */ /* 0x000fe20003f05070 */
[----:B------:R-:W-:-:S03]  /*1150*/  IMAD.MOV.U32 R23, RZ, RZ, 0x3da8ff83 ;  /* 0x3da8ff83ff177424 */ /* 0x000fc600078e00ff */
[----:B------:R-:W-:Y:S02]  /*1160*/  FSEL R26, R26, -8.06006814911005101289e+34, !P0 ;  /* 0xf9785eba1a1a7808 */ /* 0x000fe40004000000 */
[----:B------:R-:W-:-:S06]  /*1170*/  FSEL R27, -R23, 0.11223486810922622681, !P0 ;  /* 0x3de5db65171b7808 */ /* 0x000fcc0004000100 */
[----:B--2---:R-:W-:-:S08]  /*1180*/  DFMA R4, R24, R26, R4 ;  /* 0x0000001a1804722b */ /* 0x004fd00000000004 */
[----:B------:R-:W-:-:S08]  /*1190*/  DFMA R4, R24, R4, R6 ;  /* 0x000000041804722b */ /* 0x000fd00000000006 */
[C---:B---3--:R-:W-:Y:S01]  /*11a0*/  DFMA R4, R24.reuse, R4, R8 ;  /* 0x000000041804722b */ /* 0x048fe20000000008 */
[----:B-----5:R-:W0:Y:S07]  /*11b0*/  F2F.F64.F32 R6, R0 ;  /* 0x0000000000067310 */ /* 0x020e2e0000201800 */
[----:B------:R-:W-:-:S08]  /*11c0*/  DFMA R4, R24, R4, R10 ;  /* 0x000000041804722b */ /* 0x000fd0000000000a */
[----:B----4-:R-:W-:-:S08]  /*11d0*/  DFMA R4, R24, R4, R12 ;  /* 0x000000041804722b */ /* 0x010fd0000000000c */
[----:B------:R-:W-:-:S08]  /*11e0*/  DFMA R4, R24, R4, R14 ;  /* 0x000000041804722b */ /* 0x000fd0000000000e */
[----:B------:R-:W-:Y:S02]  /*11f0*/  DFMA R20, R4, R20, R20 ;  /* 0x000000140414722b */ /* 0x000fe40000000014 */
[----:B------:R-:W-:-:S10]  /*1200*/  DFMA R4, R24, R4, 1 ;  /* 0x3ff000001804742b */ /* 0x000fd40000000004 */
[----:B------:R-:W-:Y:S02]  /*1210*/  FSEL R8, R4, R20, !P0 ;  /* 0x0000001404087208 */ /* 0x000fe40004000000 */
[----:B------:R-:W-:Y:S02]  /*1220*/  FSEL R9, R5, R21, !P0 ;  /* 0x0000001505097208 */ /* 0x000fe40004000000 */
[----:B------:R-:W-:-:S04]  /*1230*/  LOP3.LUT P0, RZ, R22, 0x2, RZ, 0xc0, !PT ;  /* 0x0000000216ff7812 */ /* 0x000fc8000780c0ff */
[----:B------:R-:W-:-:S10]  /*1240*/  DADD R4, RZ, -R8 ;  /* 0x00000000ff047229 */ /* 0x000fd40000000808 */
[----:B------:R-:W-:Y:S02]  /*1250*/  FSEL R4, R8, R4, !P0 ;  /* 0x0000000408047208 */ /* 0x000fe40004000000 */
[----:B------:R-:W-:Y:S01]  /*1260*/  FSEL R5, R9, R5, !P0 ;  /* 0x0000000509057208 */ /* 0x000fe20004000000 */
[----:B------:R-:W-:-:S05]  /*1270*/  DSETP.NEU.AND P0, PT, |R18|, +INF , PT ;  /* 0x7ff000001200742a */ /* 0x000fca0003f0d200 */
[----:B0-----:R-:W-:-:S09]  /*1280*/  DFMA R6, R16, R4, R6 ;  /* 0x000000041006722b */ /* 0x001fd20000000006 */
[----:B------:R-:W-:Y:S01]  /*1290*/  @!P0 DMUL R20, RZ, R18 ;  /* 0x00000012ff148228 */ /* 0x000fe20000000000 */
[----:B------:R-:W0:Y:S01]  /*12a0*/  F2F.F32.F64 R7, R6 ;  /* 0x0000000600077310 */ /* 0x000e220000301000 */
[----:B------:R-:W-:Y:S01]  /*12b0*/  @!P0 IMAD.MOV.U32 R22, RZ, RZ, RZ ;  /* 0x000000ffff168224 */ /* 0x000fe200078e00ff */
[----:B0-----:R0:W-:Y:S01]  /*12c0*/  STG.E desc[UR4][R2.64], R7 ;  /* 0x0000000702007986 */ /* 0x0011e2000c101904 */
[----:B------:R-:W-:Y:S07]  /*12d0*/  @!P0 BRA `(.L_x_27) ;  /* 0x00000000005c8947 */ /* 0x000fee0003800000 */
[----:B------:R-:W-:Y:S01]  /*12e0*/  UMOV UR6, 0x6dc9c883 ;  /* 0x6dc9c88300067882 */ /* 0x000fe20000000000 */
[----:B------:R-:W-:Y:S01]  /*12f0*/  UMOV UR7, 0x3fe45f30 ;  /* 0x3fe45f3000077882 */ /* 0x000fe20000000000 */
[C---:B------:R-:W-:Y:S02]  /*1300*/  DSETP.GE.AND P0, PT, |R18|.reuse, 2.14748364800000000000e+09, PT ;  /* 0x41e000001200742a */ /* 0x040fe40003f06200 */
[----:B------:R-:W-:Y:S01]  /*1310*/  DMUL R22, R18, UR6 ;  /* 0x0000000612167c28 */ /* 0x000fe20008000000 */
[----:B------:R-:W-:Y:S01]  /*1320*/  UMOV UR6, 0x54442d18 ;  /* 0x54442d1800067882 */ /* 0x000fe20000000000 */
[----:B------:R-:W-:-:S08]  /*1330*/  UMOV UR7, 0x3ff921fb ;  /* 0x3ff921fb00077882 */ /* 0x000fd00000000000 */
[----:B------:R-:W1:Y:S08]  /*1340*/  F2I.F64 R22, R22 ;  /* 0x0000001600167311 */ /* 0x000e700000301100 */
[----:B-1----:R-:W1:Y:S02]  /*1350*/  I2F.F64 R20, R22 ;  /* 0x0000001600147312 */ /* 0x002e640000201c00 */
[----:B-1----:R-:W-:Y:S01]  /*1360*/  DFMA R4, R20, -UR6, R18 ;  /* 0x8000000614047c2b */ /* 0x002fe20008000012 */
        /* <DEDUP_REMOVED lines=10> */
[----:B0-----:R-:W-:Y:S05]  /*1410*/  CALL.REL.NOINC `($_Z8fftchirpP6float2fl$__internal_trig_reduction_slowpathd) ;  /* 0x0000001c00a07944 */ /* 0x001fea0003c00000 */
[----:B------:R-:W-:Y:S02]  /*1420*/  IMAD.MOV.U32 R22, RZ, RZ, R7 ;  /* 0x000000ffff167224 */ /* 0x000fe400078e0007 */
[----:B------:R-:W-:Y:S02]  /*1430*/  IMAD.MOV.U32 R20, RZ, RZ, R14 ;  /* 0x000000ffff147224 */ /* 0x000fe400078e000e */
[----:B------:R-:W-:-:S07]  /*1440*/  IMAD.MOV.U32 R21, RZ, RZ, R15 ;  /* 0x000000ffff157224 */ /* 0x000fce00078e000f */
.L_x_27:
[----:B------:R-:W-:Y:S05]  /*1450*/  BSYNC.RECONVERGENT B0 ;  /* 0x0000000000007941 */ /* 0x000fea0003800200 */
.L_x_26:
[----:B------:R-:W1:Y:S01]  /*1460*/  LDCU.64 UR6, c[0x4][0x8] ;  /* 0x01000100ff0677ac */ /* 0x000e620008000a00 */
[----:B------:R-:W-:-:S05]  /*1470*/  IMAD.SHL.U32 R0, R22, 0x40, RZ ;  /* 0x0000004016007824 */ /* 0x000fca00078e00ff */
[----:B------:R-:W-:-:S04]  /*1480*/  LOP3.LUT R0, R0, 0x40, RZ, 0xc0, !PT ;  /* 0x0000004000007812 */ /* 0x000fc800078ec0ff */
[----:B-1----:R-:W-:Y:S02]  /*1490*/  IADD3 R24, P0, PT, R0, UR6, RZ ;  /* 0x0000000600187c10 */ /* 0x002fe4000ff1e0ff */
[----:B------:R-:W2:Y:S03]  /*14a0*/  LDG.E R0, desc[UR4][R2.64+0x4] ;  /* 0x0000040402007981 */ /* 0x000ea6000c1e1900 */
[----:B------:R-:W-:-:S05]  /*14b0*/  IMAD.X R25, RZ, RZ, UR7, P0 ;  /* 0x00000007ff197e24 */ /* 0x000fca00080e06ff */
[----:B0-----:R-:W3:Y:S04]  /*14c0*/  LDG.E.128.CONSTANT R4, desc[UR4][R24.64] ;  /* 0x0000000418047981 */ /* 0x001ee8000c1e9d00 */
[----:B------:R-:W4:Y:S04]  /*14d0*/  LDG.E.128.CONSTANT R8, desc[UR4][R24.64+0x10] ;  /* 0x0000100418087981 */ /* 0x000f28000c1e9d00 */
[----:B------:R-:W5:Y:S01]  /*14e0*/  LDG.E.128.CONSTANT R12, desc[UR4][R24.64+0x20] ;  /* 0x00002004180c7981 */ /* 0x000f62000c1e9d00 */
[----:B------:R-:W-:Y:S01]  /*14f0*/  LOP3.LUT R18, R22, 0x1, RZ, 0xc0, !PT ;  /* 0x0000000116127812 */ /* 0x000fe200078ec0ff */
[----:B------:R-:W-:-:S02]  /*1500*/  IMAD.MOV.U32 R26, RZ, RZ, 0x20fd8164 ;  /* 0x20fd8164ff1a7424 */ /* 0x000fc400078e00ff */
[----:B------:R-:W-:Y:S01]  /*1510*/  IMAD.MOV.U32 R23, RZ, RZ, 0x3da8ff83 ;  /* 0x3da8ff83ff177424 */ /* 0x000fe200078e00ff */
[----:B------:R-:W-:Y:S01]  /*1520*/  ISETP.NE.U32.AND P0, PT, R18, 0x1, PT ;  /* 0x000000011200780c */ /* 0x000fe20003f05070 */
[----:B------:R-:W-:-:S03]  /*1530*/  DMUL R18, R20, R20 ;  /* 0x0000001414127228 */ /* 0x000fc60000000000 */
[----:B------:R-:W-:Y:S02]  /*1540*/  FSEL R26, R26, -8.06006814911005101289e+34, !P0 ;  /* 0xf9785eba1a1a7808 */ /* 0x000fe40004000000 */
[----:B------:R-:W-:-:S06]  /*1550*/  FSEL R27, -R23, 0.11223486810922622681, !P0 ;  /* 0x3de5db65171b7808 */ /* 0x000fcc0004000100 */
[----:B---3--:R-:W-:-:S08]  /*1560*/  DFMA R4, R18, R26, R4 ;  /* 0x0000001a1204722b */ /* 0x008fd00000000004 */
[----:B------:R-:W-:-:S08]  /*1570*/  DFMA R4, R18, R4, R6 ;  /* 0x000000041204722b */ /* 0x000fd00000000006 */
[----:B----4-:R-:W-:-:S08]  /*1580*/  DFMA R4, R18, R4, R8 ;  /* 0x000000041204722b */ /* 0x010fd00000000008 */
[----:B------:R-:W-:-:S08]  /*1590*/  DFMA R4, R18, R4, R10 ;  /* 0x000000041204722b */ /* 0x000fd0000000000a */
[----:B-----5:R-:W-:-:S08]  /*15a0*/  DFMA R4, R18, R4, R12 ;  /* 0x000000041204722b */ /* 0x020fd0000000000c */
[----:B------:R-:W-:-:S08]  /*15b0*/  DFMA R4, R18, R4, R14 ;  /* 0x000000041204722b */ /* 0x000fd0000000000e */
[----:B------:R-:W-:Y:S02]  /*15c0*/  DFMA R20, R4, R20, R20 ;  /* 0x000000140414722b */ /* 0x000fe40000000014 */
[----:B------:R-:W-:Y:S01]  /*15d0*/  DFMA R4, R18, R4, 1 ;  /* 0x3ff000001204742b */ /* 0x000fe20000000004 */
[----:B--2---:R-:W0:Y:S09]  /*15e0*/  F2F.F64.F32 R6, R0 ;  /* 0x0000000000067310 */ /* 0x004e320000201800 */
[----:B------:R-:W-:-:S02]  /*15f0*/  FSEL R8, R4, R20, !P0 ;  /* 0x0000001404087208 */ /* 0x000fc40004000000 */
[----:B------:R-:W-:-:S06]  /*1600*/  FSEL R9, R5, R21, !P0 ;  /* 0x0000001505097208 */ /* 0x000fcc0004000000 */
[----:B------:R-:W-:Y:S01]  /*1610*/  DADD R4, RZ, -R8 ;  /* 0x00000000ff047229 */ /* 0x000fe20000000808 */
[----:B------:R-:W-:-:S09]  /*1620*/  LOP3.LUT P0, RZ, R22, 0x2, RZ, 0xc0, !PT ;  /* 0x0000000216ff7812 */ /* 0x000fd2000780c0ff */
[----:B------:R-:W-:Y:S02]  /*1630*/  FSEL R4, R8, R4, !P0 ;  /* 0x0000000408047208 */ /* 0x000fe40004000000 */
[----:B------:R-:W-:-:S06]  /*1640*/  FSEL R5, R9, R5, !P0 ;  /* 0x0000000509057208 */ /* 0x000fcc0004000000 */
[----:B0-----:R-:W-:-:S10]  /*1650*/  DFMA R6, R16, -R4, R6 ;  /* 0x800000041006722b */ /* 0x001fd40000000006 */
[----:B------:R-:W0:Y:S02]  /*1660*/  F2F.F32.F64 R7, R6 ;  /* 0x0000000600077310 */ /* 0x000e240000301000 */
[----:B0-----:R-:W-:Y:S01]  /*1670*/  STG.E desc[UR4][R2.64+0x4], R7 ;  /* 0x0000040702007986 */ /* 0x001fe2000c101904 */
[----:B------:R-:W-:Y:S05]  /*1680*/  EXIT ;  /* 0x000000000000794d */ /* 0x000fea0003800000 */
        .weak           $__internal_0_$__cuda_sm20_dblrcp_rn_slowpath_v3
        .type           $__internal_0_$__cuda_sm20_dblrcp_rn_slowpath_v3,@function
        .size           $__internal_0_$__cuda_sm20_dblrcp_rn_slowpath_v3,($__internal_1_$__cuda_sm20_div_rn_f64_full - $__internal_0_$__cuda_sm20_dblrcp_rn_slowpath_v3)
$__internal_0_$__cuda_sm20_dblrcp_rn_slowpath_v3:
[----:B------:R-:W-:Y:S01]  /*1690*/  DSETP.GTU.AND P0, PT, |R6|, +INF , PT ;  /* 0x7ff000000600742a */ /* 0x000fe20003f0c200 */
[----:B------:R-:W-:-:S13]  /*16a0*/  BSSY.RECONVERGENT B1, `(.L_x_28) ;  /* 0x0000023000017945 */ /* 0x000fda0003800200 */
[----:B------:R-:W-:Y:S05]  /*16b0*/  @P0 BRA `(.L_x_29) ;  /* 0x00000000007c0947 */ /* 0x000fea0003800000 */
[----:B------:R-:W-:-:S05]  /*16c0*/  LOP3.LUT R11, R7, 0x7fffffff, RZ, 0xc0, !PT ;  /* 0x7fffffff070b7812 */ /* 0x000fca00078ec0ff */
[----:B------:R-:W-:-:S05]  /*16d0*/  VIADD R5, R11, 0xffffffff ;  /* 0xffffffff0b057836 */ /* 0x000fca0000000000 */
[----:B------:R-:W-:-:S13]  /*16e0*/  ISETP.GE.U32.AND P0, PT, R5, 0x7fefffff, PT ;  /* 0x7fefffff0500780c */ /* 0x000fda0003f06070 */
[----:B------:R-:W-:Y:S01]  /*16f0*/  @P0 LOP3.LUT R9, R7, 0x7ff00000, RZ, 0x3c, !PT ;  /* 0x7ff0000007090812 */ /* 0x000fe200078e3cff */
[----:B------:R-:W-:Y:S01]  /*1700*/  @P0 IMAD.MOV.U32 R8, RZ, RZ, RZ ;  /* 0x000000ffff080224 */ /* 0x000fe200078e00ff */
[----:B------:R-:W-:Y:S06]  /*1710*/  @P0 BRA `(.L_x_30) ;  /* 0x00000000006c0947 */ /* 0x000fec0003800000 */
[----:B------:R-:W-:-:S13]  /*1720*/  ISETP.GE.U32.AND P0, PT, R11, 0x1000001, PT ;  /* 0x010000010b00780c */ /* 0x000fda0003f06070 */
[----:B------:R-:W-:Y:S05]  /*1730*/  @!P0 BRA `(.L_x_31) ;  /* 0x0000000000348947 */ /* 0x000fea0003800000 */
[----:B------:R-:W-:Y:S02]  /*1740*/  VIADD R9, R7, 0xc0200000 ;  /* 0xc020000007097836 */ /* 0x000fe40000000000 */
[----:B------:R-:W-:Y:S02]  /*1750*/  IMAD.MOV.U32 R8, RZ, RZ, R6 ;  /* 0x000000ffff087224 */ /* 0x000fe400078e0006 */
[----:B------:R-:W0:Y:S04]  /*1760*/  MUFU.RCP64H R11, R9 ;  /* 0x00000009000b7308 */ /* 0x000e280000001800 */
[----:B0-----:R-:W-:-:S08]  /*1770*/  DFMA R12, -R8, R10, 1 ;  /* 0x3ff00000080c742b */ /* 0x001fd0000000010a */
[----:B------:R-:W-:-:S08]  /*1780*/  DFMA R12, R12, R12, R12 ;  /* 0x0000000c0c0c722b */ /* 0x000fd0000000000c */
[----:B------:R-:W-:-:S08]  /*1790*/  DFMA R12, R10, R12, R10 ;  /* 0x0000000c0a0c722b */ /* 0x000fd0000000000a */
[----:B------:R-:W-:-:S08]  /*17a0*/  DFMA R10, -R8, R12, 1 ;  /* 0x3ff00000080a742b */ /* 0x000fd0000000010c */
[----:B------:R-:W-:-:S08]  /*17b0*/  DFMA R10, R12, R10, R12 ;  /* 0x0000000a0c0a722b */ /* 0x000fd0000000000c */
[----:B------:R-:W-:-:S08]  /*17c0*/  DMUL R10, R10, 2.2250738585072013831e-308 ;  /* 0x001000000a0a7828 */ /* 0x000fd00000000000 */
[----:B------:R-:W-:-:S08]  /*17d0*/  DFMA R6, -R6, R10, 1 ;  /* 0x3ff000000606742b */ /* 0x000fd0000000010a */
[----:B------:R-:W-:-:S08]  /*17e0*/  DFMA R6, R6, R6, R6 ;  /* 0x000000060606722b */ /* 0x000fd00000000006 */
[----:B------:R-:W-:Y:S01]  /*17f0*/  DFMA R8, R10, R6, R10 ;  /* 0x000000060a08722b */ /* 0x000fe2000000000a */
[----:B------:R-:W-:Y:S10]  /*1800*/  BRA `(.L_x_30) ;  /* 0x0000000000307947 */ /* 0x000ff40003800000 */
.L_x_31:
[----:B------:R-:W-:Y:S01]  /*1810*/  DMUL R6, R6, 8.11296384146066816958e+31 ;  /* 0x4690000006067828 */ /* 0x000fe20000000000 */
[----:B------:R-:W-:-:S05]  /*1820*/  IMAD.MOV.U32 R8, RZ, RZ, R10 ;  /* 0x000000ffff087224 */ /* 0x000fca00078e000a */
[----:B------:R-:W0:Y:S02]  /*1830*/  MUFU.RCP64H R9, R7 ;  /* 0x0000000700097308 */ /* 0x000e240000001800 */
[----:B0-----:R-:W-:-:S08]  /*1840*/  DFMA R10, -R6, R8, 1 ;  /* 0x3ff00000060a742b */ /* 0x001fd00000000108 */
[----:B------:R-:W-:-:S08]  /*1850*/  DFMA R10, R10, R10, R10 ;  /* 0x0000000a0a0a722b */ /* 0x000fd0000000000a */
[----:B------:R-:W-:-:S08]  /*1860*/  DFMA R10, R8, R10, R8 ;  /* 0x0000000a080a722b */ /* 0x000fd00000000008 */
[----:B------:R-:W-:-:S08]  /*1870*/  DFMA R8, -R6, R10, 1 ;  /* 0x3ff000000608742b */ /* 0x000fd0000000010a */
[----:B------:R-:W-:-:S08]  /*1880*/  DFMA R8, R10, R8, R10 ;  /* 0x000000080a08722b */ /* 0x000fd0000000000a */
[----:B------:R-:W-:Y:S01]  /*1890*/  DMUL R8, R8, 8.11296384146066816958e+31 ;  /* 0x4690000008087828 */ /* 0x000fe20000000000 */
[----:B------:R-:W-:Y:S10]  /*18a0*/  BRA `(.L_x_30) ;  /* 0x0000000000087947 */ /* 0x000ff40003800000 */
.L_x_29:
[----:B------:R-:W-:Y:S01]  /*18b0*/  LOP3.LUT R9, R7, 0x80000, RZ, 0xfc, !PT ;  /* 0x0008000007097812 */ /* 0x000fe200078efcff */
[----:B------:R-:W-:-:S07]  /*18c0*/  IMAD.MOV.U32 R8, RZ, RZ, R6 ;  /* 0x000000ffff087224 */ /* 0x000fce00078e0006 */
.L_x_30:
[----:B------:R-:W-:Y:S05]  /*18d0*/  BSYNC.RECONVERGENT B1 ;  /* 0x0000000000017941 */ /* 0x000fea0003800200 */
.L_x_28:
[----:B------:R-:W-:Y:S02]  /*18e0*/  IMAD.MOV.U32 R6, RZ, RZ, R2 ;  /* 0x000000ffff067224 */ /* 0x000fe400078e0002 */
[----:B------:R-:W-:Y:S02]  /*18f0*/  IMAD.MOV.U32 R7, RZ, RZ, 0x0 ;  /* 0x00000000ff077424 */ /* 0x000fe400078e00ff */
[----:B------:R-:W-:Y:S02]  /*1900*/  IMAD.MOV.U32 R10, RZ, RZ, R8 ;  /* 0x000000ffff0a7224 */ /* 0x000fe400078e0008 */
[----:B------:R-:W-:Y:S01]  /*1910*/  IMAD.MOV.U32 R11, RZ, RZ, R9 ;  /* 0x000000ffff0b7224 */ /* 0x000fe200078e0009 */
[----:B------:R-:W-:Y:S06]  /*1920*/  RET.REL.NODEC R6 `(_Z8fftchirpP6float2fl) ;  /* 0xffffffe406b47950 */ /* 0x000fec0003c3ffff */
        .weak           $__internal_1_$__cuda_sm20_div_rn_f64_full
        .type           $__internal_1_$__cuda_sm20_div_rn_f64_full,@function
        .size           $__internal_1_$__cuda_sm20_div_rn_f64_full,($__internal_2_$__cuda_sm20_dsqrt_rn_f64_mediumpath_v1 - $__internal_1_$__cuda_sm20_div_rn_f64_full)
$__internal_1_$__cuda_sm20_div_rn_f64_full:
[C---:B------:R-:W-:Y:S01]  /*1930*/  FSETP.GEU.AND P0, PT, |R11|.reuse, 1.469367938527859385e-39, PT ;  /* 0x001000000b00780b */ /* 0x040fe20003f0e200 */
[----:B------:R-:W-:Y:S01]  /*1940*/  IMAD.U32 R4, RZ, RZ, UR4 ;  /* 0x00000004ff047e24 */ /* 0x000fe2000f8e00ff */
[----:B------:R-:W-:Y:S01]  /*1950*/  LOP3.LUT R5, R11, 0x800fffff, RZ, 0xc0, !PT ;  /* 0x800fffff0b057812 */ /* 0x000fe200078ec0ff */
[----:B------:R-:W-:Y:S01]  /*1960*/  IMAD.U32 R6, RZ, RZ, UR4 ;  /* 0x00000004ff067e24 */ /* 0x000fe2000f8e00ff */
[----:B------:R-:W-:Y:S01]  /*1970*/  FSETP.GEU.AND P2, PT, |R9|, 1.469367938527859385e-39, PT ;  /* 0x001000000900780b */ /* 0x000fe20003f4e200 */
[----:B------:R-:W-:Y:S01]  /*1980*/  IMAD.MOV.U32 R14, RZ, RZ, 0x1 ;  /* 0x00000001ff0e7424 */ /* 0x000fe200078e00ff */
[----:B------:R-:W-:Y:S01]  /*1990*/  LOP3.LUT R7, R5, 0x3ff00000, RZ, 0xfc, !PT ;  /* 0x3ff0000005077812 */ /* 0x000fe200078efcff */
[----:B------:R-:W-:Y:S01]  /*19a0*/  IMAD.MOV.U32 R5, RZ, RZ, R11 ;  /* 0x000000ffff057224 */ /* 0x000fe200078e000b */
[----:B------:R-:W-:Y:S01]  /*19b0*/  LOP3.LUT R12, R9, 0x7ff00000, RZ, 0xc0, !PT ;  /* 0x7ff00000090c7812 */ /* 0x000fe200078ec0ff */
[----:B------:R-:W-:Y:S01]  /*19c0*/  IMAD.MOV.U32 R10, RZ, RZ, R8 ;  /* 0x000000ffff0a7224 */ /* 0x000fe200078e0008 */
[----:B------:R-:W-:Y:S01]  /*19d0*/  LOP3.LUT R19, R11, 0x7ff00000, RZ, 0xc0, !PT ;  /* 0x7ff000000b137812 */ /* 0x000fe200078ec0ff */
[----:B------:R-:W-:Y:S02]  /*19e0*/  BSSY.RECONVERGENT B2, `(.L_x_32) ;  /* 0x000004f000027945 */ /* 0x000fe40003800200 */
[----:B------:R-:W-:Y:S01]  /*19f0*/  @!P0 DMUL R6, R4, 8.98846567431157953865e+307 ;  /* 0x7fe0000004068828 */ /* 0x000fe20000000000 */
[----:B------:R-:W-:-:S03]  /*1a00*/  ISETP.GE.U32.AND P1, PT, R12, R19, PT ;  /* 0x000000130c00720c */ /* 0x000fc60003f26070 */
[----:B------:R-:W-:Y:S02]  /*1a10*/  @!P2 LOP3.LUT R13, R5, 0x7ff00000, RZ, 0xc0, !PT ;  /* 0x7ff00000050da812 */ /* 0x000fe400078ec0ff */
[----:B------:R-:W0:Y:S02]  /*1a20*/  MUFU.RCP64H R15, R7 ;  /* 0x00000007000f7308 */ /* 0x000e240000001800 */
[----:B------:R-:W-:Y:S01]  /*1a30*/  @!P2 ISETP.GE.U32.AND P3, PT, R12, R13, PT ;  /* 0x0000000d0c00a20c */ /* 0x000fe20003f66070 */
[----:B------:R-:W-:-:S05]  /*1a40*/  IMAD.MOV.U32 R13, RZ, RZ, 0x1ca00000 ;  /* 0x1ca00000ff0d7424 */ /* 0x000fca00078e00ff */
[----:B------:R-:W-:-:S04]  /*1a50*/  SEL R11, R13, 0x63400000, !P1 ;  /* 0x634000000d0b7807 */ /* 0x000fc80004800000 */
[----:B------:R-:W-:Y:S01]  /*1a60*/  LOP3.LUT R11, R11, 0x800fffff, R9, 0xf8, !PT ;  /* 0x800fffff0b0b7812 */ /* 0x000fe200078ef809 */
[----:B0-----:R-:W-:-:S08]  /*1a70*/  DFMA R16, R14, -R6, 1 ;  /* 0x3ff000000e10742b */ /* 0x001fd00000000806 */
[----:B------:R-:W-:-:S08]  /*1a80*/  DFMA R16, R16, R16, R16 ;  /* 0x000000101010722b */ /* 0x000fd00000000010 */
[----:B------:R-:W-:Y:S01]  /*1a90*/  DFMA R14, R14, R16, R14 ;  /* 0x000000100e0e722b */ /* 0x000fe2000000000e */
[----:B------:R-:W-:-:S04]  /*1aa0*/  @!P2 SEL R17, R13, 0x63400000, !P3 ;  /* 0x634000000d11a807 */ /* 0x000fc80005800000 */
[----:B------:R-:W-:-:S03]  /*1ab0*/  @!P2 LOP3.LUT R20, R17, 0x80000000, R9, 0xf8, !PT ;  /* 0x800000001114a812 */ /* 0x000fc600078ef809 */
[----:B------:R-:W-:Y:S01]  /*1ac0*/  DFMA R16, R14, -R6, 1 ;  /* 0x3ff000000e10742b */ /* 0x000fe20000000806 */
[----:B------:R-:W-:Y:S01]  /*1ad0*/  @!P2 LOP3.LUT R21, R20, 0x100000, RZ, 0xfc, !PT ;  /* 0x001000001415a812 */ /* 0x000fe200078efcff */
[----:B------:R-:W-:-:S06]  /*1ae0*/  @!P2 IMAD.MOV.U32 R20, RZ, RZ, RZ ;  /* 0x000000ffff14a224 */ /* 0x000fcc00078e00ff */
[----:B------:R-:W-:Y:S02]  /*1af0*/  DFMA R14, R14, R16, R14 ;  /* 0x000000100e0e722b */ /* 0x000fe4000000000e */
[----:B------:R-:W-:Y:S01]  /*1b00*/  @!P2 DFMA R10, R10, 2, -R20 ;  /* 0x400000000a0aa82b */ /* 0x000fe20000000814 */
[----:B------:R-:W-:Y:S02]  /*1b10*/  IMAD.MOV.U32 R21, RZ, RZ, R12 ;  /* 0x000000ffff157224 */ /* 0x000fe400078e000c */
[----:B------:R-:W-:Y:S01]  /*1b20*/  IMAD.MOV.U32 R20, RZ, RZ, R19 ;  /* 0x000000ffff147224 */ /* 0x000fe200078e0013 */
[----:B------:R-:W-:-:S04]  /*1b30*/  @!P0 LOP3.LUT R20, R7, 0x7ff00000, RZ, 0xc0, !PT ;  /* 0x7ff0000007148812 */ /* 0x000fc800078ec0ff */
[----:B------:R-:W-:Y:S02]  /*1b40*/  DMUL R16, R14, R10 ;  /* 0x0000000a0e107228 */ /* 0x000fe40000000000 */
[----:B------:R-:W-:Y:S01]  /*1b50*/  @!P2 LOP3.LUT R21, R11, 0x7ff00000, RZ, 0xc0, !PT ;  /* 0x7ff000000b15a812 */ /* 0x000fe200078ec0ff */
[----:B------:R-:W-:-:S04]  /*1b60*/  VIADD R23, R20, 0xffffffff ;  /* 0xffffffff14177836 */ /* 0x000fc80000000000 */
[----:B------:R-:W-:Y:S01]  /*1b70*/  VIADD R22, R21, 0xffffffff ;  /* 0xffffffff15167836 */ /* 0x000fe20000000000 */
[----:B------:R-:W-:-:S04]  /*1b80*/  DFMA R18, R16, -R6, R10 ;  /* 0x800000061012722b */ /* 0x000fc8000000000a */
[----:B------:R-:W-:-:S04]  /*1b90*/  ISETP.GT.U32.AND P0, PT, R22, 0x7feffffe, PT ;  /* 0x7feffffe1600780c */ /* 0x000fc80003f04070 */
[----:B------:R-:W-:Y:S01]  /*1ba0*/  ISETP.GT.U32.OR P0, PT, R23, 0x7feffffe, P0 ;  /* 0x7feffffe1700780c */ /* 0x000fe20000704470 */
[----:B------:R-:W-:-:S12]  /*1bb0*/  DFMA R14, R14, R18, R16 ;  /* 0x000000120e0e722b */ /* 0x000fd80000000010 */
[----:B------:R-:W-:Y:S05]  /*1bc0*/  @P0 BRA `(.L_x_33) ;  /* 0x00000000006c0947 */ /* 0x000fea0003800000 */
[----:B------:R-:W-:-:S04]  /*1bd0*/  LOP3.LUT R9, R5, 0x7ff00000, RZ, 0xc0, !PT ;  /* 0x7ff0000005097812 */ /* 0x000fc800078ec0ff */
[CC--:B------:R-:W-:Y:S02]  /*1be0*/  VIADDMNMX R8, R12.reuse, -R9.reuse, 0xb9600000, !PT ;  /* 0xb96000000c087446 */ /* 0x0c0fe40007800909 */
[----:B------:R-:W-:Y:S02]  /*1bf0*/  ISETP.GE.U32.AND P0, PT, R12, R9, PT ;  /* 0x000000090c00720c */ /* 0x000fe40003f06070 */
[----:B------:R-:W-:Y:S02]  /*1c00*/  VIMNMX R8, PT, PT, R8, 0x46a00000, PT ;  /* 0x46a0000008087848 */ /* 0x000fe40003fe0100 */
[----:B------:R-:W-:-:S05]  /*1c10*/  SEL R13, R13, 0x63400000, !P0 ;  /* 0x634000000d0d7807 */ /* 0x000fca0004000000 */
[----:B------:R-:W-:Y:S02]  /*1c20*/  IMAD.IADD R16, R8, 0x1, -R13 ;  /* 0x0000000108107824 */ /* 0x000fe400078e0a0d */
[----:B------:R-:W-:Y:S02]  /*1c30*/  IMAD.MOV.U32 R8, RZ, RZ, RZ ;  /* 0x000000ffff087224 */ /* 0x000fe400078e00ff */
[----:B------:R-:W-:-:S06]  /*1c40*/  VIADD R9, R16, 0x7fe00000 ;  /* 0x7fe0000010097836 */ /* 0x000fcc0000000000 */
[----:B------:R-:W-:-:S10]  /*1c50*/  DMUL R12, R14, R8 ;  /* 0x000000080e0c7228 */ /* 0x000fd40000000000 */
[----:B------:R-:W-:-:S13]  /*1c60*/  FSETP.GTU.AND P0, PT, |R13|, 1.469367938527859385e-39, PT ;  /* 0x001000000d00780b */ /* 0x000fda0003f0c200 */
[----:B------:R-:W-:Y:S05]  /*1c70*/  @P0 BRA `(.L_x_34) ;  /* 0x0000000000940947 */ /* 0x000fea0003800000 */
[----:B------:R-:W-:Y:S01]  /*1c80*/  DFMA R6, R14, -R6, R10 ;  /* 0x800000060e06722b */ /* 0x000fe2000000000a */
[----:B------:R-:W-:-:S09]  /*1c90*/  IMAD.MOV.U32 R8, RZ, RZ, RZ ;  /* 0x000000ffff087224 */ /* 0x000fd200078e00ff */
[C---:B------:R-:W-:Y:S02]  /*1ca0*/  FSETP.NEU.AND P0, PT, R7.reuse, RZ, PT ;  /* 0x000000ff0700720b */ /* 0x040fe40003f0d000 */
[----:B------:R-:W-:-:S04]  /*1cb0*/  LOP3.LUT R11, R7, 0x80000000, R5, 0x48, !PT ;  /* 0x80000000070b7812 */ /* 0x000fc800078e4805 */
[----:B------:R-:W-:-:S07]  /*1cc0*/  LOP3.LUT R9, R11, R9, RZ, 0xfc, !PT ;  /* 0x000000090b097212 */ /* 0x000fce00078efcff */
[----:B------:R-:W-:Y:S05]  /*1cd0*/  @!P0 BRA `(.L_x_34) ;  /* 0x00000000007c8947 */ /* 0x000fea0003800000 */
[----:B------:R-:W-:Y:S01]  /*1ce0*/  IMAD.MOV R5, RZ, RZ, -R16 ;  /* 0x000000ffff057224 */ /* 0x000fe200078e0a10 */
[----:B------:R-:W-:Y:S01]  /*1cf0*/  DMUL.RP R8, R14, R8 ;  /* 0x000000080e087228 */ /* 0x000fe20000008000 */
[----:B------:R-:W-:-:S06]  /*1d00*/  IMAD.MOV.U32 R4, RZ, RZ, RZ ;  /* 0x000000ffff047224 */ /* 0x000fcc00078e00ff */
[----:B------:R-:W-:-:S03]  /*1d10*/  DFMA R4, R12, -R4, R14 ;  /* 0x800000040c04722b */ /* 0x000fc6000000000e */
[----:B------:R-:W-:-:S03]  /*1d20*/  LOP3.LUT R11, R9, R11, RZ, 0x3c, !PT ;  /* 0x0000000b090b7212 */ /* 0x000fc600078e3cff */
[----:B------:R-:W-:-:S04]  /*1d30*/  IADD3 R4, PT, PT, -R16, -0x43300000, RZ ;  /* 0xbcd0000010047810 */ /* 0x000fc80007ffe1ff */
[----:B------:R-:W-:-:S04]  /*1d40*/  FSETP.NEU.AND P0, PT, |R5|, R4, PT ;  /* 0x000000040500720b */ /* 0x000fc80003f0d200 */
[----:B------:R-:W-:Y:S02]  /*1d50*/  FSEL R12, R8, R12, !P0 ;  /* 0x0000000c080c7208 */ /* 0x000fe40004000000 */
[----:B------:R-:W-:Y:S01]  /*1d60*/  FSEL R13, R11, R13, !P0 ;  /* 0x0000000d0b0d7208 */ /* 0x000fe20004000000 */
[----:B------:R-:W-:Y:S06]  /*1d70*/  BRA `(.L_x_34) ;  /* 0x0000000000547947 */ /* 0x000fec0003800000 */
.L_x_33:
[----:B------:R-:W-:-:S14]  /*1d80*/  DSETP.NAN.AND P0, PT, R8, R8, PT ;  /* 0x000000080800722a */ /* 0x000fdc0003f08000 */
[----:B------:R-:W-:Y:S05]  /*1d90*/  @P0 BRA `(.L_x_35) ;  /* 0x0000000000440947 */ /* 0x000fea0003800000 */
[----:B------:R-:W-:-:S14]  /*1da0*/  DSETP.NAN.AND P0, PT, R4, R4, PT ;  /* 0x000000040400722a */ /* 0x000fdc0003f08000 */
[----:B------:R-:W-:Y:S05]  /*1db0*/  @P0 BRA `(.L_x_36) ;  /* 0x0000000000300947 */ /* 0x000fea0003800000 */
[----:B------:R-:W-:Y:S01]  /*1dc0*/  ISETP.NE.AND P0, PT, R21, R20, PT ;  /* 0x000000141500720c */ /* 0x000fe20003f05270 */
[----:B------:R-:W-:Y:S02]  /*1dd0*/  IMAD.MOV.U32 R12, RZ, RZ, 0x0 ;  /* 0x00000000ff0c7424 */ /* 0x000fe400078e00ff */
[----:B------:R-:W-:-:S10]  /*1de0*/  IMAD.MOV.U32 R13, RZ, RZ, -0x80000 ;  /* 0xfff80000ff0d7424 */ /* 0x000fd400078e00ff */
[----:B------:R-:W-:Y:S05]  /*1df0*/  @!P0 BRA `(.L_x_34) ;  /* 0x0000000000348947 */ /* 0x000fea0003800000 */
[----:B------:R-:W-:Y:S02]  /*1e00*/  ISETP.NE.AND P0, PT, R21, 0x7ff00000, PT ;  /* 0x7ff000001500780c */ /* 0x000fe40003f05270 */
[----:B------:R-:W-:Y:S02]  /*1e10*/  LOP3.LUT R13, R9, 0x80000000, R5, 0x48, !PT ;  /* 0x80000000090d7812 */ /* 0x000fe400078e4805 */
[----:B------:R-:W-:-:S13]  /*1e20*/  ISETP.EQ.OR P0, PT, R20, RZ, !P0 ;  /* 0x000000ff1400720c */ /* 0x000fda0004702670 */
[----:B------:R-:W-:Y:S01]  /*1e30*/  @P0 LOP3.LUT R4, R13, 0x7ff00000, RZ, 0xfc, !PT ;  /* 0x7ff000000d040812 */ /* 0x000fe200078efcff */
[----:B------:R-:W-:Y:S02]  /*1e40*/  @!P0 IMAD.MOV.U32 R12, RZ, RZ, RZ ;  /* 0x000000ffff0c8224 */ /* 0x000fe400078e00ff */
[----:B------:R-:W-:Y:S02]  /*1e50*/  @P0 IMAD.MOV.U32 R12, RZ, RZ, RZ ;  /* 0x000000ffff0c0224 */ /* 0x000fe400078e00ff */
[----:B------:R-:W-:Y:S01]  /*1e60*/  @P0 IMAD.MOV.U32 R13, RZ, RZ, R4 ;  /* 0x000000ffff0d0224 */ /* 0x000fe200078e0004 */
[----:B------:R-:W-:Y:S06]  /*1e70*/  BRA `(.L_x_34) ;  /* 0x0000000000147947 */ /* 0x000fec0003800000 */
.L_x_36:
[----:B------:R-:W-:Y:S01]  /*1e80*/  LOP3.LUT R13, R5, 0x80000, RZ, 0xfc, !PT ;  /* 0x00080000050d7812 */ /* 0x000fe200078efcff */
[----:B------:R-:W-:Y:S01]  /*1e90*/  IMAD.MOV.U32 R12, RZ, RZ, R4 ;  /* 0x000000ffff0c7224 */ /* 0x000fe200078e0004 */
[----:B------:R-:W-:Y:S06]  /*1ea0*/  BRA `(.L_x_34) ;  /* 0x0000000000087947 */ /* 0x000fec0003800000 */
.L_x_35:
[----:B------:R-:W-:Y:S01]  /*1eb0*/  LOP3.LUT R13, R9, 0x80000, RZ, 0xfc, !PT ;  /* 0x00080000090d7812 */ /* 0x000fe200078efcff */
[----:B------:R-:W-:-:S07]  /*1ec0*/  IMAD.MOV.U32 R12, RZ, RZ, R8 ;  /* 0x000000ffff0c7224 */ /* 0x000fce00078e0008 */
.L_x_34:
[----:B------:R-:W-:Y:S05]  /*1ed0*/  BSYNC.RECONVERGENT B2 ;  /* 0x0000000000027941 */ /* 0x000fea0003800200 */
.L_x_32:
[----:B------:R-:W-:Y:S02]  /*1ee0*/  IMAD.MOV.U32 R4, RZ, RZ, R2 ;  /* 0x000000ffff047224 */ /* 0x000fe400078e0002 */
[----:B------:R-:W-:-:S04]  /*1ef0*/  IMAD.MOV.U32 R5, RZ, RZ, 0x0 ;  /* 0x00000000ff057424 */ /* 0x000fc800078e00ff */
[----:B------:R-:W-:Y:S05]  /*1f00*/  RET.REL.NODEC R4 `(_Z8fftchirpP6float2fl) ;  /* 0xffffffe0043c7950 */ /* 0x000fea0003c3ffff */
        .weak           $__internal_2_$__cuda_sm20_dsqrt_rn_f64_mediumpath_v1
        .type           $__internal_2_$__cuda_sm20_dsqrt_rn_f64_mediumpath_v1,@function
        .size           $__internal_2_$__cuda_sm20_dsqrt_rn_f64_mediumpath_v1,($__internal_3_$__cuda_sm3x_div_rn_noftz_f32_slowpath - $__internal_2_$__cuda_sm20_dsqrt_rn_f64_mediumpath_v1)
$__internal_2_$__cuda_sm20_dsqrt_rn_f64_mediumpath_v1:
[----:B------:R-:W-:Y:S01]  /*1f10*/  ISETP.GE.U32.AND P1, PT, R6, -0x3400000, PT ;  /* 0xfcc000000600780c */ /* 0x000fe20003f26070 */
[----:B------:R-:W-:Y:S01]  /*1f20*/  BSSY.RECONVERGENT B2, `(.L_x_37) ;  /* 0x0000025000027945 */ /* 0x000fe20003800200 */
[----:B------:R-:W-:Y:S02]  /*1f30*/  IMAD.MOV.U32 R6, RZ, RZ, R2 ;  /* 0x000000ffff067224 */ /* 0x000fe400078e0002 */
[----:B------:R-:W-:-:S09]  /*1f40*/  IMAD.MOV.U32 R7, RZ, RZ, R13 ;  /* 0x000000ffff077224 */ /* 0x000fd200078e000d */
[----:B------:R-:W-:Y:S05]  /*1f50*/  @!P1 BRA `(.L_x_38) ;  /* 0x0000000000209947 */ /* 0x000fea0003800000 */
[----:B------:R-:W-:-:S10]  /*1f60*/  DFMA.RM R6, R14, R6, R10 ;  /* 0x000000060e06722b */ /* 0x000fd4000000400a */
[----:B------:R-:W-:-:S05]  /*1f70*/  IADD3 R10, P1, PT, R6, 0x1, RZ ;  /* 0x00000001060a7810 */ /* 0x000fca0007f3e0ff */
[----:B------:R-:W-:-:S06]  /*1f80*/  IMAD.X R11, RZ, RZ, R7, P1 ;  /* 0x000000ffff0b7224 */ /* 0x000fcc00008e0607 */
[----:B------:R-:W-:-:S08]  /*1f90*/  DFMA.RP R8, -R6, R10, R8 ;  /* 0x0000000a0608722b */ /* 0x000fd00000008108 */
[----:B------:R-:W-:-:S06]  /*1fa0*/  DSETP.GT.AND P1, PT, R8, RZ, PT ;  /* 0x000000ff0800722a */ /* 0x000fcc0003f24000 */
[----:B------:R-:W-:Y:S02]  /*1fb0*/  FSEL R6, R10, R6, P1 ;  /* 0x000000060a067208 */ /* 0x000fe40000800000 */
[----:B------:R-:W-:Y:S01]  /*1fc0*/  FSEL R7, R11, R7, P1 ;  /* 0x000000070b077208 */ /* 0x000fe20000800000 */
[----:B------:R-:W-:Y:S06]  /*1fd0*/  BRA `(.L_x_39) ;  /* 0x0000000000647947 */ /* 0x000fec0003800000 */
.L_x_38:
[----:B------:R-:W-:-:S14]  /*1fe0*/  DSETP.NE.AND P1, PT, R8, RZ, PT ;  /* 0x000000ff0800722a */ /* 0x000fdc0003f25000 */
[----:B------:R-:W-:Y:S05]  /*1ff0*/  @!P1 BRA `(.L_x_40) ;  /* 0x0000000000589947 */ /* 0x000fea0003800000 */
[----:B------:R-:W-:-:S13]  /*2000*/  ISETP.GE.AND P1, PT, R9, RZ, PT ;  /* 0x000000ff0900720c */ /* 0x000fda0003f26270 */
[----:B------:R-:W-:Y:S02]  /*2010*/  @!P1 IMAD.MOV.U32 R6, RZ, RZ, 0x0 ;  /* 0x00000000ff069424 */ /* 0x000fe400078e00ff */
[----:B------:R-:W-:Y:S01]  /*2020*/  @!P1 IMAD.MOV.U32 R7, RZ, RZ, -0x80000 ;  /* 0xfff80000ff079424 */ /* 0x000fe200078e00ff */
[----:B------:R-:W-:Y:S06]  /*2030*/  @!P1 BRA `(.L_x_39) ;  /* 0x00000000004c9947 */ /* 0x000fec0003800000 */
[----:B------:R-:W-:-:S13]  /*2040*/  ISETP.GT.AND P1, PT, R9, 0x7fefffff, PT ;  /* 0x7fefffff0900780c */ /* 0x000fda0003f24270 */
[----:B------:R-:W-:Y:S05]  /*2050*/  @P1 BRA `(.L_x_40) ;  /* 0x0000000000401947 */ /* 0x000fea0003800000 */
[----:B------:R-:W-:Y:S01]  /*2060*/  DMUL R8, R8, 8.11296384146066816958e+31 ;  /* 0x4690000008087828 */ /* 0x000fe20000000000 */
[----:B------:R-:W-:Y:S02]  /*2070*/  IMAD.MOV.U32 R6, RZ, RZ, RZ ;  /* 0x000000ffff067224 */ /* 0x000fe400078e00ff */
[----:B------:R-:W-:Y:S02]  /*2080*/  IMAD.MOV.U32 R12, RZ, RZ, 0x0 ;  /* 0x00000000ff0c7424 */ /* 0x000fe400078e00ff */
[----:B------:R-:W-:Y:S01]  /*2090*/  IMAD.MOV.U32 R13, RZ, RZ, 0x3fd80000 ;  /* 0x3fd80000ff0d7424 */ /* 0x000fe200078e00ff */
[----:B------:R-:W0:Y:S02]  /*20a0*/  MUFU.RSQ64H R7, R9 ;  /* 0x0000000900077308 */ /* 0x000e240000001c00 */
[----:B0-----:R-:W-:-:S08]  /*20b0*/  DMUL R10, R6, R6 ;  /* 0x00000006060a7228 */ /* 0x001fd00000000000 */
[----:B------:R-:W-:-:S08]  /*20c0*/  DFMA R10, R8, -R10, 1 ;  /* 0x3ff00000080a742b */ /* 0x000fd0000000080a */
[----:B------:R-:W-:Y:S02]  /*20d0*/  DFMA R12, R10, R12, 0.5 ;  /* 0x3fe000000a0c742b */ /* 0x000fe4000000000c */
[----:B------:R-:W-:-:S08]  /*20e0*/  DMUL R10, R6, R10 ;  /* 0x0000000a060a7228 */ /* 0x000fd00000000000 */
[----:B------:R-:W-:-:S08]  /*20f0*/  DFMA R10, R12, R10, R6 ;  /* 0x0000000a0c0a722b */ /* 0x000fd00000000006 */
[----:B------:R-:W-:Y:S02]  /*2100*/  DMUL R6, R8, R10 ;  /* 0x0000000a08067228 */ /* 0x000fe40000000000 */
[----:B------:R-:W-:-:S06]  /*2110*/  VIADD R11, R11, 0xfff00000 ;  /* 0xfff000000b0b7836 */ /* 0x000fcc0000000000 */
[----:B------:R-:W-:-:S08]  /*2120*/  DFMA R12, R6, -R6, R8 ;  /* 0x80000006060c722b */ /* 0x000fd00000000008 */
[----:B------:R-:W-:-:S10]  /*2130*/  DFMA R6, R10, R12, R6 ;  /* 0x0000000c0a06722b */ /* 0x000fd40000000006 */
[----:B------:R-:W-:Y:S01]  /*2140*/  VIADD R7, R7, 0xfcb00000 ;  /* 0xfcb0000007077836 */ /* 0x000fe20000000000 */
[----:B------:R-:W-:Y:S06]  /*2150*/  BRA `(.L_x_39) ;  /* 0x0000000000047947 */ /* 0x000fec0003800000 */
.L_x_40:
[----:B------:R-:W-:-:S11]  /*2160*/  DADD R6, R8, R8 ;  /* 0x0000000008067229 */ /* 0x000fd60000000008 */
.L_x_39:
[----:B------:R-:W-:Y:S05]  /*2170*/  BSYNC.RECONVERGENT B2 ;  /* 0x0000000000027941 */ /* 0x000fea0003800200 */
.L_x_37:
[----:B------:R-:W-:-:S04]  /*2180*/  IMAD.MOV.U32 R5, RZ, RZ, 0x0 ;  /* 0x00000000ff057424 */ /* 0x000fc800078e00ff */
[----:B------:R-:W-:Y:S05]  /*2190*/  RET.REL.NODEC R4 `(_Z8fftchirpP6float2fl) ;  /* 0xffffffdc04987950 */ /* 0x000fea0003c3ffff */
        .weak           $__internal_3_$__cuda_sm3x_div_rn_noftz_f32_slowpath
        .type           $__internal_3_$__cuda_sm3x_div_rn_noftz_f32_slowpath,@function
        .size           $__internal_3_$__cuda_sm3x_div_rn_noftz_f32_slowpath,($_Z8fftchirpP6float2fl$__internal_accurate_pow - $__internal_3_$__cuda_sm3x_div_rn_noftz_f32_slowpath)
$__internal_3_$__cuda_sm3x_div_rn_noftz_f32_slowpath:
[----:B------:R-:W-:Y:S01]  /*21a0*/  SHF.R.U32.HI R9, RZ, 0x17, R5 ;  /* 0x00000017ff097819 */ /* 0x000fe20000011605 */
[----:B------:R-:W-:Y:S01]  /*21b0*/  BSSY.RECONVERGENT B1, `(.L_x_41) ;  /* 0x0000062000017945 */ /* 0x000fe20003800200 */
[----:B------:R-:W-:Y:S02]  /*21c0*/  SHF.R.U32.HI R8, RZ, 0x17, R2 ;  /* 0x00000017ff087819 */ /* 0x000fe40000011602 */
[----:B------:R-:W-:Y:S02]  /*21d0*/  LOP3.LUT R14, R9, 0xff, RZ, 0xc0, !PT ;  /* 0x000000ff090e7812 */ /* 0x000fe400078ec0ff */
[----:B------:R-:W-:-:S03]  /*21e0*/  LOP3.LUT R12, R8, 0xff, RZ, 0xc0, !PT ;  /* 0x000000ff080c7812 */ /* 0x000fc600078ec0ff */
[----:B------:R-:W-:Y:S02]  /*21f0*/  VIADD R10, R14, 0xffffffff ;  /* 0xffffffff0e0a7836 */ /* 0x000fe40000000000 */
[----:B------:R-:W-:-:S03]  /*2200*/  VIADD R9, R12, 0xffffffff ;  /* 0xffffffff0c097836 */ /* 0x000fc60000000000 */
[----:B------:R-:W-:-:S04]  /*2210*/  ISETP.GT.U32.AND P0, PT, R10, 0xfd, PT ;  /* 0x000000fd0a00780c */ /* 0x000fc80003f04070 */
[----:B------:R-:W-:-:S13]  /*2220*/  ISETP.GT.U32.OR P0, PT, R9, 0xfd, P0 ;  /* 0x000000fd0900780c */ /* 0x000fda0000704470 */
[----:B------:R-:W-:Y:S01]  /*2230*/  @!P0 IMAD.MOV.U32 R8, RZ, RZ, RZ ;  /* 0x000000ffff088224 */ /* 0x000fe200078e00ff */
[----:B------:R-:W-:Y:S06]  /*2240*/  @!P0 BRA `(.L_x_42) ;  /* 0x00000000005c8947 */ /* 0x000fec0003800000 */
[----:B------:R-:W-:Y:S02]  /*2250*/  FSETP.GTU.FTZ.AND P0, PT, |R2|, +INF , PT ;  /* 0x7f8000000200780b */ /* 0x000fe40003f1c200 */
[----:B------:R-:W-:-:S04]  /*2260*/  FSETP.GTU.FTZ.AND P1, PT, |R5|, +INF , PT ;  /* 0x7f8000000500780b */ /* 0x000fc80003f3c200 */
[----:B------:R-:W-:-:S13]  /*2270*/  PLOP3.LUT P0, PT, P0, P1, PT, 0xf8, 0x8f ;  /* 0x00000000008f781c */ /* 0x000fda0000703f70 */
[----:B------:R-:W-:Y:S05]  /*2280*/  @P0 BRA `(.L_x_43) ;  /* 0x00000004004c0947 */ /* 0x000fea0003800000 */
[----:B------:R-:W-:-:S13]  /*2290*/  LOP3.LUT P0, RZ, R5, 0x7fffffff, R2, 0xc8, !PT ;  /* 0x7fffffff05ff7812 */ /* 0x000fda000780c802 */
[----:B------:R-:W-:Y:S05]  /*22a0*/  @!P0 BRA `(.L_x_44) ;  /* 0x00000004003c8947 */ /* 0x000fea0003800000 */
[C---:B------:R-:W-:Y:S02]  /*22b0*/  FSETP.NEU.FTZ.AND P1, PT, |R2|.reuse, +INF , PT ;  /* 0x7f8000000200780b */ /* 0x040fe40003f3d200 */
[----:B------:R-:W-:Y:S02]  /*22c0*/  FSETP.NEU.FTZ.AND P2, PT, |R5|, +INF , PT ;  /* 0x7f8000000500780b */ /* 0x000fe40003f5d200 */
[----:B------:R-:W-:-:S11]  /*22d0*/  FSETP.NEU.FTZ.AND P0, PT, |R2|, +INF , PT ;  /* 0x7f8000000200780b */ /* 0x000fd60003f1d200 */
[----:B------:R-:W-:Y:S05]  /*22e0*/  @!P2 BRA !P1, `(.L_x_44) ;  /* 0x00000004002ca947 */ /* 0x000fea0004800000 */
[----:B------:R-:W-:-:S04]  /*22f0*/  LOP3.LUT P1, RZ, R2, 0x7fffffff, RZ, 0xc0, !PT ;  /* 0x7fffffff02ff7812 */ /* 0x000fc8000782c0ff */
[----:B------:R-:W-:-:S13]  /*2300*/  PLOP3.LUT P1, PT, P2, P1, PT, 0x2f, 0xf2 ;  /* 0x0000000000f2781c */ /* 0x000fda0001722577 */
[----:B------:R-:W-:Y:S05]  /*2310*/  @P1 BRA `(.L_x_45) ;  /* 0x0000000400181947 */ /* 0x000fea0003800000 */
[----:B------:R-:W-:-:S04]  /*2320*/  LOP3.LUT P1, RZ, R5, 0x7fffffff, RZ, 0xc0, !PT ;  /* 0x7fffffff05ff7812 */ /* 0x000fc8000782c0ff */
[----:B------:R-:W-:-:S13]  /*2330*/  PLOP3.LUT P0, PT, P0, P1, PT, 0x2f, 0xf2 ;  /* 0x0000000000f2781c */ /* 0x000fda0000702577 */
[----:B------:R-:W-:Y:S05]  /*2340*/  @P0 BRA `(.L_x_46) ;  /* 0x0000000400000947 */ /* 0x000fea0003800000 */
[----:B------:R-:W-:Y:S02]  /*2350*/  ISETP.GE.AND P0, PT, R9, RZ, PT ;  /* 0x000000ff0900720c */ /* 0x000fe40003f06270 */
[----:B------:R-:W-:-:S11]  /*2360*/  ISETP.GE.AND P1, PT, R10, RZ, PT ;  /* 0x000000ff0a00720c */ /* 0x000fd60003f26270 */
[----:B------:R-:W-:Y:S02]  /*2370*/  @P0 IMAD.MOV.U32 R8, RZ, RZ, RZ ;  /* 0x000000ffff080224 */ /* 0x000fe400078e00ff */
[----:B------:R-:W-:Y:S01]  /*2380*/  @!P0 FFMA R2, R2, 1.84467440737095516160e+19, RZ ;  /* 0x5f80000002028823 */ /* 0x000fe200000000ff */
[----:B------:R-:W-:Y:S02]  /*2390*/  @!P0 IMAD.MOV.U32 R8, RZ, RZ, -0x40 ;  /* 0xffffffc0ff088424 */ /* 0x000fe400078e00ff */
[----:B------:R-:W-:Y:S02]  /*23a0*/  @!P1 FFMA R5, R5, 1.84467440737095516160e+19, RZ ;  /* 0x5f80000005059823 */ /* 0x000fe400000000ff */
[----:B------:R-:W-:-:S07]  /*23b0*/  @!P1 VIADD R8, R8, 0x40 ;  /* 0x0000004008089836 */ /* 0x000fce0000000000 */
.L_x_42:
[----:B------:R-:W-:Y:S01]  /*23c0*/  LEA R10, R14, 0xc0800000, 0x17 ;  /* 0xc08000000e0a7811 */ /* 0x000fe200078eb8ff */
[----:B------:R-:W-:Y:S04]  /*23d0*/  BSSY.RECONVERGENT B2, `(.L_x_47) ;  /* 0x0000036000027945 */ /* 0x000fe80003800200 */
[----:B------:R-:W-:Y:S02]  /*23e0*/  IMAD.IADD R10, R5, 0x1, -R10 ;  /* 0x00000001050a7824 */ /* 0x000fe400078e0a0a */
[----:B------:R-:W-:Y:S02]  /*23f0*/  VIADD R5, R12, 0xffffff81 ;  /* 0xffffff810c057836 */ /* 0x000fe40000000000 */
[----:B------:R-:W0:Y:S01]  /*2400*/  MUFU.RCP R9, R10 ;  /* 0x0000000a00097308 */ /* 0x000e220000001000 */
[----:B------:R-:W-:Y:S01]  /*2410*/  FADD.FTZ R11, -R10, -RZ ;  /* 0x800000ff0a0b7221 */ /* 0x000fe20000010100 */
[----:B------:R-:W-:-:S03]  /*2420*/  IMAD R2, R5, -0x800000, R2 ;  /* 0xff80000005027824 */ /* 0x000fc600078e0202 */
[----:B0-----:R-:W-:-:S04]  /*2430*/  FFMA R12, R9, R11, 1 ;  /* 0x3f800000090c7423 */ /* 0x001fc8000000000b */
[----:B------:R-:W-:-:S04]  /*2440*/  FFMA R16, R9, R12, R9 ;  /* 0x0000000c09107223 */ /* 0x000fc80000000009 */
[----:B------:R-:W-:-:S04]  /*2450*/  FFMA R9, R2, R16, RZ ;  /* 0x0000001002097223 */ /* 0x000fc800000000ff */
[----:B------:R-:W-:-:S04]  /*2460*/  FFMA R12, R11, R9, R2 ;  /* 0x000000090b0c7223 */ /* 0x000fc80000000002 */
[----:B------:R-:W-:Y:S01]  /*2470*/  FFMA R13, R16, R12, R9 ;  /* 0x0000000c100d7223 */ /* 0x000fe20000000009 */
[----:B------:R-:W-:-:S03]  /*2480*/  IADD3 R9, PT, PT, R5, 0x7f, -R14 ;  /* 0x0000007f05097810 */ /* 0x000fc60007ffe80e */
[----:B------:R-:W-:Y:S02]  /*2490*/  FFMA R12, R11, R13, R2 ;  /* 0x0000000d0b0c7223 */ /* 0x000fe40000000002 */
[----:B------:R-:W-:Y:S02]  /*24a0*/  IMAD.IADD R9, R9, 0x1, R8 ;  /* 0x0000000109097824 */ /* 0x000fe400078e0208 */
[----:B------:R-:W-:-:S05]  /*24b0*/  FFMA R2, R16, R12, R13 ;  /* 0x0000000c10027223 */ /* 0x000fca000000000d */
[----:B------:R-:W-:-:S04]  /*24c0*/  SHF.R.U32.HI R5, RZ, 0x17, R2 ;  /* 0x00000017ff057819 */ /* 0x000fc80000011602 */
[----:B------:R-:W-:-:S05]  /*24d0*/  LOP3.LUT R5, R5, 0xff, RZ, 0xc0, !PT ;  /* 0x000000ff05057812 */ /* 0x000fca00078ec0ff */
[----:B------:R-:W-:-:S04]  /*24e0*/  IMAD.IADD R11, R5, 0x1, R9 ;  /* 0x00000001050b7824 */ /* 0x000fc800078e0209 */
[----:B------:R-:W-:-:S05]  /*24f0*/  VIADD R5, R11, 0xffffffff ;  /* 0xffffffff0b057836 */ /* 0x000fca0000000000 */
[----:B------:R-:W-:-:S13]  /*2500*/  ISETP.GE.U32.AND P0, PT, R5, 0xfe, PT ;  /* 0x000000fe0500780c */ /* 0x000fda0003f06070 */
[----:B------:R-:W-:Y:S05]  /*2510*/  @!P0 BRA `(.L_x_48) ;  /* 0x0000000000808947 */ /* 0x000fea0003800000 */
[----:B------:R-:W-:-:S13]  /*2520*/  ISETP.GT.AND P0, PT, R11, 0xfe, PT ;  /* 0x000000fe0b00780c */ /* 0x000fda0003f04270 */
[----:B------:R-:W-:Y:S05]  /*2530*/  @P0 BRA `(.L_x_49) ;  /* 0x00000000006c0947 */ /* 0x000fea0003800000 */
[----:B------:R-:W-:-:S13]  /*2540*/  ISETP.GE.AND P0, PT, R11, 0x1, PT ;  /* 0x000000010b00780c */ /* 0x000fda0003f06270 */
[----:B------:R-:W-:Y:S05]  /*2550*/  @P0 BRA `(.L_x_50) ;  /* 0x0000000000740947 */ /* 0x000fea0003800000 */
[----:B------:R-:W-:Y:S02]  /*2560*/  ISETP.GE.AND P0, PT, R11, -0x18, PT ;  /* 0xffffffe80b00780c */ /* 0x000fe40003f06270 */
[----:B------:R-:W-:-:S11]  /*2570*/  LOP3.LUT R2, R2, 0x80000000, RZ, 0xc0, !PT ;  /* 0x8000000002027812 */ /* 0x000fd600078ec0ff */
[----:B------:R-:W-:Y:S05]  /*2580*/  @!P0 BRA `(.L_x_50) ;  /* 0x0000000000688947 */ /* 0x000fea0003800000 */
[CCC-:B------:R-:W-:Y:S01]  /*2590*/  FFMA.RZ R5, R16.reuse, R12.reuse, R13.reuse ;  /* 0x0000000c10057223 */ /* 0x1c0fe2000000c00d */
[C---:B------:R-:W-:Y:S02]  /*25a0*/  VIADD R10, R11.reuse, 0x20 ;  /* 0x000000200b0a7836 */ /* 0x040fe40000000000 */
[CCC-:B------:R-:W-:Y:S01]  /*25b0*/  FFMA.RM R8, R16.reuse, R12.reuse, R13.reuse ;  /* 0x0000000c10087223 */ /* 0x1c0fe2000000400d */
[----:B------:R-:W-:Y:S02]  /*25c0*/  ISETP.NE.AND P2, PT, R11, RZ, PT ;  /* 0x000000ff0b00720c */ /* 0x000fe40003f45270 */
[----:B------:R-:W-:Y:S01]  /*25d0*/  LOP3.LUT R9, R5, 0x7fffff, RZ, 0xc0, !PT ;  /* 0x007fffff05097812 */ /* 0x000fe200078ec0ff */
[----:B------:R-:W-:Y:S01]  /*25e0*/  FFMA.RP R5, R16, R12, R13 ;  /* 0x0000000c10057223 */ /* 0x000fe2000000800d */
[----:B------:R-:W-:Y:S01]  /*25f0*/  ISETP.NE.AND P1, PT, R11, RZ, PT ;  /* 0x000000ff0b00720c */ /* 0x000fe20003f25270 */
[----:B------:R-:W-:Y:S01]  /*2600*/  IMAD.MOV R11, RZ, RZ, -R11 ;  /* 0x000000ffff0b7224 */ /* 0x000fe200078e0a0b */
[----:B------:R-:W-:-:S02]  /*2610*/  LOP3.LUT R9, R9, 0x800000, RZ, 0xfc, !PT ;  /* 0x0080000009097812 */ /* 0x000fc400078efcff */
[----:B------:R-:W-:Y:S02]  /*2620*/  FSETP.NEU.FTZ.AND P0, PT, R5, R8, PT ;  /* 0x000000080500720b */ /* 0x000fe40003f1d000 */
[----:B------:R-:W-:Y:S02]  /*2630*/  SHF.L.U32 R10, R9, R10, RZ ;  /* 0x0000000a090a7219 */ /* 0x000fe400000006ff */
[----:B------:R-:W-:Y:S02]  /*2640*/  SEL R8, R11, RZ, P2 ;  /* 0x000000ff0b087207 */ /* 0x000fe40001000000 */
[----:B------:R-:W-:Y:S02]  /*2650*/  ISETP.NE.AND P1, PT, R10, RZ, P1 ;  /* 0x000000ff0a00720c */ /* 0x000fe40000f25270 */
[----:B------:R-:W-:Y:S02]  /*2660*/  SHF.R.U32.HI R8, RZ, R8, R9 ;  /* 0x00000008ff087219 */ /* 0x000fe40000011609 */
[----:B------:R-:W-:-:S02]  /*2670*/  PLOP3.LUT P0, PT, P0, P1, PT, 0xf8, 0x8f ;  /* 0x00000000008f781c */ /* 0x000fc40000703f70 */
[----:B------:R-:W-:Y:S02]  /*2680*/  SHF.R.U32.HI R10, RZ, 0x1, R8 ;  /* 0x00000001ff0a7819 */ /* 0x000fe40000011608 */
[----:B------:R-:W-:-:S04]  /*2690*/  SEL R5, RZ, 0x1, !P0 ;  /* 0x00000001ff057807 */ /* 0x000fc80004000000 */
[----:B------:R-:W-:-:S04]  /*26a0*/  LOP3.LUT R5, R5, 0x1, R10, 0xf8, !PT ;  /* 0x0000000105057812 */ /* 0x000fc800078ef80a */
[----:B------:R-:W-:-:S05]  /*26b0*/  LOP3.LUT R5, R5, R8, RZ, 0xc0, !PT ;  /* 0x0000000805057212 */ /* 0x000fca00078ec0ff */
[----:B------:R-:W-:-:S05]  /*26c0*/  IMAD.IADD R5, R10, 0x1, R5 ;  /* 0x000000010a057824 */ /* 0x000fca00078e0205 */
[----:B------:R-:W-:Y:S01]  /*26d0*/  LOP3.LUT R2, R5, R2, RZ, 0xfc, !PT ;  /* 0x0000000205027212 */ /* 0x000fe200078efcff */
[----:B------:R-:W-:Y:S06]  /*26e0*/  BRA `(.L_x_50) ;  /* 0x0000000000107947 */ /* 0x000fec0003800000 */
.L_x_49:
[----:B------:R-:W-:-:S04]  /*26f0*/  LOP3.LUT R2, R2, 0x80000000, RZ, 0xc0, !PT ;  /* 0x8000000002027812 */ /* 0x000fc800078ec0ff */
[----:B------:R-:W-:Y:S01]  /*2700*/  LOP3.LUT R2, R2, 0x7f800000, RZ, 0xfc, !PT ;  /* 0x7f80000002027812 */ /* 0x000fe200078efcff */
[----:B------:R-:W-:Y:S06]  /*2710*/  BRA `(.L_x_50) ;  /* 0x0000000000047947 */ /* 0x000fec0003800000 */
.L_x_48:
[----:B------:R-:W-:-:S07]  /*2720*/  IMAD R2, R9, 0x800000, R2 ;  /* 0x0080000009027824 */ /* 0x000fce00078e0202 */
.L_x_50:
[----:B------:R-:W-:Y:S05]  /*2730*/  BSYNC.RECONVERGENT B2 ;  /* 0x0000000000027941 */ /* 0x000fea0003800200 */
.L_x_47:
[----:B------:R-:W-:Y:S05]  /*2740*/  BRA `(.L_x_51) ;  /* 0x0000000000207947 */ /* 0x000fea0003800000 */
.L_x_46:
[----:B------:R-:W-:-:S04]  /*2750*/  LOP3.LUT R2, R5, 0x80000000, R2, 0x48, !PT ;  /* 0x8000000005027812 */ /* 0x000fc800078e4802 */
[----:B------:R-:W-:Y:S01]  /*2760*/  LOP3.LUT R2, R2, 0x7f800000, RZ, 0xfc, !PT ;  /* 0x7f80000002027812 */ /* 0x000fe200078efcff */
[----:B------:R-:W-:Y:S06]  /*2770*/  BRA `(.L_x_51) ;  /* 0x0000000000147947 */ /* 0x000fec0003800000 */
.L_x_45:
[----:B------:R-:W-:Y:S01]  /*2780*/  LOP3.LUT R2, R5, 0x80000000, R2, 0x48, !PT ;  /* 0x8000000005027812 */ /* 0x000fe200078e4802 */
[----:B------:R-:W-:Y:S06]  /*2790*/  BRA `(.L_x_51) ;  /* 0x00000000000c7947 */ /* 0x000fec0003800000 */
.L_x_44:
[----:B------:R-:W0:Y:S01]  /*27a0*/  MUFU.RSQ R2, -QNAN ;  /* 0xffc0000000027908 */ /* 0x000e220000001400 */
[----:B------:R-:W-:Y:S05]  /*27b0*/  BRA `(.L_x_51) ;  /* 0x0000000000047947 */ /* 0x000fea0003800000 */
.L_x_43:
[----:B------:R-:W-:-:S07]  /*27c0*/  FADD.FTZ R2, R2, R5 ;  /* 0x0000000502027221 */ /* 0x000fce0000010000 */
.L_x_51:
[----:B------:R-:W-:Y:S05]  /*27d0*/  BSYNC.RECONVERGENT B1 ;  /* 0x0000000000017941 */ /* 0x000fea0003800200 */
.L_x_41:
[----:B------:R-:W-:-:S04]  /*27e0*/  IMAD.MOV.U32 R5, RZ, RZ, 0x0 ;  /* 0x00000000ff057424 */ /* 0x000fc800078e00ff */
[----:B0-----:R-:W-:Y:S05]  /*27f0*/  RET.REL.NODEC R4 `(_Z8fftchirpP6float2fl) ;  /* 0xffffffd804007950 */ /* 0x001fea0003c3ffff */
        .type           $_Z8fftchirpP6float2fl$__internal_accurate_pow,@function
        .size           $_Z8fftchirpP6float2fl$__internal_accurate_pow,($_Z8fftchirpP6float2fl$__internal_trig_reduction_slowpathd - $_Z8fftchirpP6float2fl$__internal_accurate_pow)
$_Z8fftchirpP6float2fl$__internal_accurate_pow:
[----:B------:R-:W-:Y:S01]  /*2800*/  ISETP.GT.U32.AND P0, PT, R27, 0xfffff, PT ;  /* 0x000fffff1b00780c */ /* 0x000fe20003f04070 */
[----:B------:R-:W-:Y:S01]  /*2810*/  IMAD.MOV.U32 R6, RZ, RZ, R14 ;  /* 0x000000ffff067224 */ /* 0x000fe200078e000e */
[----:B------:R-:W-:Y:S01]  /*2820*/  UMOV UR8, 0x7d2cafe2 ;  /* 0x7d2cafe200087882 */ /* 0x000fe20000000000 */
[--C-:B------:R-:W-:Y:S01]  /*2830*/  IMAD.MOV.U32 R7, RZ, RZ, R27.reuse ;  /* 0x000000ffff077224 */ /* 0x100fe200078e001b */
[----:B------:R-:W-:Y:S01]  /*2840*/  UMOV UR9, 0x3eb0f5ff ;  /* 0x3eb0f5ff00097882 */ /* 0x000fe20000000000 */
[----:B------:R-:W-:Y:S01]  /*2850*/  IMAD.MOV.U32 R8, RZ, RZ, R27 ;  /* 0x000000ffff087224 */ /* 0x000fe200078e001b */
[----:B------:R-:W-:Y:S01]  /*2860*/  UMOV UR10, 0x3b39803f ;  /* 0x3b39803f000a7882 */ /* 0x000fe20000000000 */
[----:B------:R-:W-:Y:S01]  /*2870*/  IMAD.MOV.U32 R20, RZ, RZ, RZ ;  /* 0x000000ffff147224 */ /* 0x000fe200078e00ff */
[----:B------:R-:W-:Y:S01]  /*2880*/  UMOV UR11, 0x3c7abc9e ;  /* 0x3c7abc9e000b7882 */ /* 0x000fe20000000000 */
[----:B------:R-:W-:Y:S02]  /*2890*/  IMAD.MOV.U32 R12, RZ, RZ, 0x41ad3b5a ;  /* 0x41ad3b5aff0c7424 */ /* 0x000fe400078e00ff */
[----:B------:R-:W-:-:S02]  /*28a0*/  IMAD.MOV.U32 R13, RZ, RZ, 0x3ed0f5d2 ;  /* 0x3ed0f5d2ff0d7424 */ /* 0x000fc400078e00ff */
[----:B------:R-:W-:-:S10]  /*28b0*/  @!P0 DMUL R6, R6, 1.80143985094819840000e+16 ;  /* 0x4350000006068828 */ /* 0x000fd40000000000 */
[----:B------:R-:W-:Y:S02]  /*28c0*/  @!P0 IMAD.MOV.U32 R8, RZ, RZ, R7 ;  /* 0x000000ffff088224 */ /* 0x000fe400078e0007 */
[----:B------:R-:W-:-:S03]  /*28d0*/  @!P0 IMAD.MOV.U32 R14, RZ, RZ, R6 ;  /* 0x000000ffff0e8224 */ /* 0x000fc600078e0006 */
[----:B------:R-:W-:-:S04]  /*28e0*/  LOP3.LUT R8, R8, 0x800fffff, RZ, 0xc0, !PT ;  /* 0x800fffff08087812 */ /* 0x000fc800078ec0ff */
[----:B------:R-:W-:-:S04]  /*28f0*/  LOP3.LUT R15, R8, 0x3ff00000, RZ, 0xfc, !PT ;  /* 0x3ff00000080f7812 */ /* 0x000fc800078efcff */
[----:B------:R-:W-:-:S13]  /*2900*/  ISETP.GE.U32.AND P1, PT, R15, 0x3ff6a09f, PT ;  /* 0x3ff6a09f0f00780c */ /* 0x000fda0003f26070 */
[----:B------:R-:W-:-:S04]  /*2910*/  @P1 VIADD R9, R15, 0xfff00000 ;  /* 0xfff000000f091836 */ /* 0x000fc80000000000 */
[----:B------:R-:W-:-:S06]  /*2920*/  @P1 IMAD.MOV.U32 R15, RZ, RZ, R9 ;  /* 0x000000ffff0f1224 */ /* 0x000fcc00078e0009 */
[C---:B------:R-:W-:Y:S02]  /*2930*/  DADD R10, R14.reuse, 1 ;  /* 0x3ff000000e0a7429 */ /* 0x040fe40000000000 */
[----:B------:R-:W-:-:S04]  /*2940*/  DADD R14, R14, -1 ;  /* 0xbff000000e0e7429 */ /* 0x000fc80000000000 */
[----:B------:R-:W0:Y:S02]  /*2950*/  MUFU.RCP64H R21, R11 ;  /* 0x0000000b00157308 */ /* 0x000e240000001800 */
[----:B0-----:R-:W-:-:S08]  /*2960*/  DFMA R8, -R10, R20, 1 ;  /* 0x3ff000000a08742b */ /* 0x001fd00000000114 */
[----:B------:R-:W-:-:S08]  /*2970*/  DFMA R8, R8, R8, R8 ;  /* 0x000000080808722b */ /* 0x000fd00000000008 */
[----:B------:R-:W-:-:S08]  /*2980*/  DFMA R20, R20, R8, R20 ;  /* 0x000000081414722b */ /* 0x000fd00000000014 */
[----:B------:R-:W-:-:S08]  /*2990*/  DMUL R8, R14, R20 ;  /* 0x000000140e087228 */ /* 0x000fd00000000000 */
[----:B------:R-:W-:-:S08]  /*29a0*/  DFMA R8, R14, R20, R8 ;  /* 0x000000140e08722b */ /* 0x000fd00000000008 */
[CC--:B------:R-:W-:Y:S02]  /*29b0*/  DMUL R18, R8.reuse, R8.reuse ;  /* 0x0000000808127228 */ /* 0x0c0fe40000000000 */
[----:B------:R-:W-:-:S06]  /*29c0*/  DMUL R24, R8, R8 ;  /* 0x0000000808187228 */ /* 0x000fcc0000000000 */
[----:B------:R-:W-:Y:S01]  /*29d0*/  DFMA R10, R18, UR8, R12 ;  /* 0x00000008120a7c2b */ /* 0x000fe2000800000c */
[----:B------:R-:W-:Y:S01]  /*29e0*/  UMOV UR8, 0x75488a3f ;  /* 0x75488a3f00087882 */ /* 0x000fe20000000000 */
[----:B------:R-:W-:Y:S01]  /*29f0*/  UMOV UR9, 0x3ef3b20a ;  /* 0x3ef3b20a00097882 */ /* 0x000fe20000000000 */
[----:B------:R-:W-:-:S05]  /*2a00*/  DADD R12, R14, -R8 ;  /* 0x000000000e0c7229 */ /* 0x000fca0000000808 */
[----:B------:R-:W-:Y:S01]  /*2a10*/  DFMA R10, R18, R10, UR8 ;  /* 0x00000008120a7e2b */ /* 0x000fe2000800000a */
[----:B------:R-:W-:Y:S01]  /*2a20*/  UMOV UR8, 0xe4faecd5 ;  /* 0xe4faecd500087882 */ /* 0x000fe20000000000 */
[----:B------:R-:W-:Y:S01]  /*2a30*/  UMOV UR9, 0x3f1745cd ;  /* 0x3f1745cd00097882 */ /* 0x000fe20000000000 */
[----:B------:R-:W-:-:S05]  /*2a40*/  DADD R12, R12, R12 ;  /* 0x000000000c0c7229 */ /* 0x000fca000000000c */
[----:B------:R-:W-:Y:S01]  /*2a50*/  DFMA R10, R18, R10, UR8 ;  /* 0x00000008120a7e2b */ /* 0x000fe2000800000a */
[----:B------:R-:W-:Y:S01]  /*2a60*/  UMOV UR8, 0x258a578b ;  /* 0x258a578b00087882 */ /* 0x000fe20000000000 */
[----:B------:R-:W-:Y:S01]  /*2a70*/  UMOV UR9, 0x3f3c71c7 ;  /* 0x3f3c71c700097882 */ /* 0x000fe20000000000 */
[----:B------:R-:W-:-:S05]  /*2a80*/  DFMA R12, R14, -R8, R12 ;  /* 0x800000080e0c722b */ /* 0x000fca000000000c */
[----:B------:R-:W-:Y:S01]  /*2a90*/  DFMA R10, R18, R10, UR8 ;  /* 0x00000008120a7e2b */ /* 0x000fe2000800000a */
[----:B------:R-:W-:Y:S01]  /*2aa0*/  UMOV UR8, 0x9242b910 ;  /* 0x9242b91000087882 */ /* 0x000fe20000000000 */
[----:B------:R-:W-:Y:S01]  /*2ab0*/  UMOV UR9, 0x3f624924 ;  /* 0x3f62492400097882 */ /* 0x000fe20000000000 */
[----:B------:R-:W-:Y:S02]  /*2ac0*/  DMUL R12, R20, R12 ;  /* 0x0000000c140c7228 */ /* 0x000fe40000000000 */
[----:B------:R-:W-:-:S03]  /*2ad0*/  DFMA R20, R8, R8, -R24 ;  /* 0x000000080814722b */ /* 0x000fc60000000818 */
[----:B------:R-:W-:Y:S01]  /*2ae0*/  DFMA R10, R18, R10, UR8 ;  /* 0x00000008120a7e2b */ /* 0x000fe2000800000a */
[----:B------:R-:W-:Y:S01]  /*2af0*/  UMOV UR8, 0x99999dfb ;  /* 0x99999dfb00087882 */ /* 0x000fe20000000000 */
[----:B------:R-:W-:-:S06]  /*2b00*/  UMOV UR9, 0x3f899999 ;  /* 0x3f89999900097882 */ /* 0x000fcc0000000000 */
[----:B------:R-:W-:Y:S01]  /*2b10*/  DFMA R16, R18, R10, UR8 ;  /* 0x0000000812107e2b */ /* 0x000fe2000800000a */
[----:B------:R-:W-:Y:S01]  /*2b20*/  UMOV UR8, 0x55555555 ;  /* 0x5555555500087882 */ /* 0x000fe20000000000 */
[----:B------:R-:W-:-:S06]  /*2b30*/  UMOV UR9, 0x3fb55555 ;  /* 0x3fb5555500097882 */ /* 0x000fcc0000000000 */
[----:B------:R-:W-:-:S08]  /*2b40*/  DFMA R10, R18, R16, UR8 ;  /* 0x00000008120a7e2b */ /* 0x000fd00008000010 */
[----:B------:R-:W-:Y:S01]  /*2b50*/  DADD R14, -R10, UR8 ;  /* 0x000000080a0e7e29 */ /* 0x000fe20008000100 */
[----:B------:R-:W-:Y:S01]  /*2b60*/  UMOV UR8, 0xb9e7b0 ;  /* 0x00b9e7b000087882 */ /* 0x000fe20000000000 */
[----:B------:R-:W-:-:S06]  /*2b70*/  UMOV UR9, 0x3c46a4cb ;  /* 0x3c46a4cb00097882 */ /* 0x000fcc0000000000 */
[----:B------:R-:W-:Y:S02]  /*2b80*/  DFMA R16, R18, R16, R14 ;  /* 0x000000101210722b */ /* 0x000fe4000000000e */
[----:B------:R-:W-:Y:S01]  /*2b90*/  DMUL R14, R8, R24 ;  /* 0x00000018080e7228 */ /* 0x000fe20000000000 */
[----:B------:R-:W-:Y:S02]  /*2ba0*/  VIADD R19, R13, 0x100000 ;  /* 0x001000000d137836 */ /* 0x000fe40000000000 */
[----:B------:R-:W-:-:S03]  /*2bb0*/  IMAD.MOV.U32 R18, RZ, RZ, R12 ;  /* 0x000000ffff127224 */ /* 0x000fc600078e000c */
[----:B------:R-:W-:Y:S01]  /*2bc0*/  DADD R16, R16, -UR8 ;  /* 0x8000000810107e29 */ /* 0x000fe20008000000 */
[----:B------:R-:W-:Y:S01]  /*2bd0*/  UMOV UR8, 0x80000000 ;  /* 0x8000000000087882 */ /* 0x000fe20000000000 */
[C---:B------:R-:W-:Y:S01]  /*2be0*/  DFMA R22, R8.reuse, R24, -R14 ;  /* 0x000000180816722b */ /* 0x040fe2000000080e */
[----:B------:R-:W-:Y:S01]  /*2bf0*/  UMOV UR9, 0x43300000 ;  /* 0x4330000000097882 */ /* 0x000fe20000000000 */
[----:B------:R-:W-:-:S04]  /*2c00*/  DFMA R18, R8, R18, R20 ;  /* 0x000000120812722b */ /* 0x000fc80000000014 */
[----:B------:R-:W-:Y:S02]  /*2c10*/  DADD R20, R10, R16 ;  /* 0x000000000a147229 */ /* 0x000fe40000000010 */
[----:B------:R-:W-:-:S06]  /*2c20*/  DFMA R22, R12, R24, R22 ;  /* 0x000000180c16722b */ /* 0x000fcc0000000016 */
[----:B------:R-:W-:Y:S02]  /*2c30*/  DMUL R24, R20, R14 ;  /* 0x0000000e14187228 */ /* 0x000fe40000000000 */
[----:B------:R-:W-:Y:S02]  /*2c40*/  DFMA R18, R8, R18, R22 ;  /* 0x000000120812722b */ /* 0x000fe40000000016 */
[----:B------:R-:W-:-:S04]  /*2c50*/  DADD R22, R10, -R20 ;  /* 0x000000000a167229 */ /* 0x000fc80000000814 */
[----:B------:R-:W-:-:S04]  /*2c60*/  DFMA R10, R20, R14, -R24 ;  /* 0x0000000e140a722b */ /* 0x000fc80000000818 */
[----:B------:R-:W-:-:S04]  /*2c70*/  DADD R22, R16, R22 ;  /* 0x0000000010167229 */ /* 0x000fc80000000016 */
[----:B------:R-:W-:-:S08]  /*2c80*/  DFMA R10, R20, R18, R10 ;  /* 0x00000012140a722b */ /* 0x000fd0000000000a */
[----:B------:R-:W-:-:S08]  /*2c90*/  DFMA R22, R22, R14, R10 ;  /* 0x0000000e1616722b */ /* 0x000fd0000000000a */
[----:B------:R-:W-:-:S08]  /*2ca0*/  DADD R14, R24, R22 ;  /* 0x00000000180e7229 */ /* 0x000fd00000000016 */
[--C-:B------:R-:W-:Y:S02]  /*2cb0*/  DADD R10, R8, R14.reuse ;  /* 0x00000000080a7229 */ /* 0x100fe4000000000e */
[----:B------:R-:W-:-:S06]  /*2cc0*/  DADD R24, R24, -R14 ;  /* 0x0000000018187229 */ /* 0x000fcc000000080e */
[----:B------:R-:W-:Y:S02]  /*2cd0*/  DADD R8, R8, -R10 ;  /* 0x0000000008087229 */ /* 0x000fe4000000080a */
[----:B------:R-:W-:-:S06]  /*2ce0*/  DADD R24, R22, R24 ;  /* 0x0000000016187229 */ /* 0x000fcc0000000018 */
[----:B------:R-:W-:Y:S01]  /*2cf0*/  DADD R8, R14, R8 ;  /* 0x000000000e087229 */ /* 0x000fe20000000008 */
[----:B------:R-:W-:Y:S02]  /*2d00*/  SHF.R.U32.HI R14, RZ, 0x14, R27 ;  /* 0x00000014ff0e7819 */ /* 0x000fe4000001161b */
[----:B------:R-:W-:-:S05]  /*2d10*/  @!P0 LEA.HI R14, R7, 0xffffffca, RZ, 0xc ;  /* 0xffffffca070e8811 */ /* 0x000fca00078f60ff */
[----:B------:R-:W-:Y:S01]  /*2d20*/  DADD R8, R24, R8 ;  /* 0x0000000018087229 */ /* 0x000fe20000000008 */
[C---:B------:R-:W-:Y:S02]  /*2d30*/  VIADD R6, R14.reuse, 0xfffffc01 ;  /* 0xfffffc010e067836 */ /* 0x040fe40000000000 */
[----:B------:R-:W-:-:S05]  /*2d40*/  @P1 VIADD R6, R14, 0xfffffc02 ;  /* 0xfffffc020e061836 */ /* 0x000fca0000000000 */
[----:B------:R-:W-:Y:S01]  /*2d50*/  DADD R12, R12, R8 ;  /* 0x000000000c0c7229 */ /* 0x000fe20000000008 */
[----:B------:R-:W-:Y:S01]  /*2d60*/  LOP3.LUT R8, R6, 0x80000000, RZ, 0x3c, !PT ;  /* 0x8000000006087812 */ /* 0x000fe200078e3cff */
[----:B------:R-:W-:-:S06]  /*2d70*/  IMAD.MOV.U32 R9, RZ, RZ, 0x43300000 ;  /* 0x43300000ff097424 */ /* 0x000fcc00078e00ff */
[----:B------:R-:W-:Y:S02]  /*2d80*/  DADD R14, R10, R12 ;  /* 0x000000000a0e7229 */ /* 0x000fe4000000000c */
[----:B------:R-:W-:Y:S01]  /*2d90*/  DADD R8, R8, -UR8 ;  /* 0x8000000808087e29 */ /* 0x000fe20008000000 */
[----:B------:R-:W-:Y:S01]  /*2da0*/  UMOV UR8, 0xfefa39ef ;  /* 0xfefa39ef00087882 */ /* 0x000fe20000000000 */
[----:B------:R-:W-:-:S04]  /*2db0*/  UMOV UR9, 0x3fe62e42 ;  /* 0x3fe62e4200097882 */ /* 0x000fc80000000000 */
[--C-:B------:R-:W-:Y:S02]  /*2dc0*/  DADD R10, R10, -R14.reuse ;  /* 0x000000000a0a7229 */ /* 0x100fe4000000080e */
[----:B------:R-:W-:-:S06]  /*2dd0*/  DFMA R6, R8, UR8, R14 ;  /* 0x0000000808067c2b */ /* 0x000fcc000800000e */
[----:B------:R-:W-:Y:S02]  /*2de0*/  DADD R10, R12, R10 ;  /* 0x000000000c0a7229 */ /* 0x000fe4000000000a */
[----:B------:R-:W-:-:S08]  /*2df0*/  DFMA R16, R8, -UR8, R6 ;  /* 0x8000000808107c2b */ /* 0x000fd00008000006 */
[----:B------:R-:W-:-:S08]  /*2e00*/  DADD R16, -R14, R16 ;  /* 0x000000000e107229 */ /* 0x000fd00000000110 */
[----:B------:R-:W-:-:S08]  /*2e10*/  DADD R10, R10, -R16 ;  /* 0x000000000a0a7229 */ /* 0x000fd00000000810 */
[----:B------:R-:W-:-:S08]  /*2e20*/  DFMA R10, R8, UR10, R10 ;  /* 0x0000000a080a7c2b */ /* 0x000fd0000800000a */
[----:B------:R-:W-:-:S08]  /*2e30*/  DADD R8, R6, R10 ;  /* 0x0000000006087229 */ /* 0x000fd0000000000a */
[----:B------:R-:W-:Y:S02]  /*2e40*/  DADD R12, R6, -R8 ;  /* 0x00000000060c7229 */ /* 0x000fe40000000808 */
[----:B------:R-:W-:-:S06]  /*2e50*/  DMUL R6, R8, 80 ;  /* 0x4054000008067828 */ /* 0x000fcc0000000000 */
[----:B------:R-:W-:Y:S02]  /*2e60*/  DADD R12, R10, R12 ;  /* 0x000000000a0c7229 */ /* 0x000fe4000000000c */
[----:B------:R-:W-:Y:S01]  /*2e70*/  DFMA R8, R8, 80, -R6 ;  /* 0x405400000808782b */ /* 0x000fe20000000806 */
[----:B------:R-:W-:Y:S02]  /*2e80*/  IMAD.MOV.U32 R10, RZ, RZ, 0x652b82fe ;  /* 0x652b82feff0a7424 */ /* 0x000fe400078e00ff */
[----:B------:R-:W-:-:S05]  /*2e90*/  IMAD.MOV.U32 R11, RZ, RZ, 0x3ff71547 ;  /* 0x3ff71547ff0b7424 */ /* 0x000fca00078e00ff */
[----:B------:R-:W-:-:S08]  /*2ea0*/  DFMA R12, R12, 80, R8 ;  /* 0x405400000c0c782b */ /* 0x000fd00000000008 */
[----:B------:R-:W-:-:S08]  /*2eb0*/  DADD R8, R6, R12 ;  /* 0x0000000006087229 */ /* 0x000fd0000000000c */
[----:B------:R-:W-:Y:S02]  /*2ec0*/  DFMA R10, R8, R10, 6.75539944105574400000e+15 ;  /* 0x43380000080a742b */ /* 0x000fe4000000000a */
[----:B------:R-:W-:Y:S01]  /*2ed0*/  FSETP.GEU.AND P0, PT, |R9|, 4.1917929649353027344, PT ;  /* 0x4086232b0900780b */ /* 0x000fe20003f0e200 */
[----:B------:R-:W-:-:S05]  /*2ee0*/  DADD R6, R6, -R8 ;  /* 0x0000000006067229 */ /* 0x000fca0000000808 */
[----:B------:R-:W-:-:S03]  /*2ef0*/  DADD R14, R10, -6.75539944105574400000e+15 ;  /* 0xc33800000a0e7429 */ /* 0x000fc60000000000 */
[----:B------:R-:W-:-:S05]  /*2f00*/  DADD R12, R12, R6 ;  /* 0x000000000c0c7229 */ /* 0x000fca0000000006 */
[----:B------:R-:W-:Y:S01]  /*2f10*/  DFMA R16, R14, -UR8, R8 ;  /* 0x800000080e107c2b */ /* 0x000fe20008000008 */
[----:B------:R-:W-:Y:S01]  /*2f20*/  UMOV UR8, 0x3b39803f ;  /* 0x3b39803f00087882 */ /* 0x000fe20000000000 */
[----:B------:R-:W-:-:S06]  /*2f30*/  UMOV UR9, 0x3c7abc9e ;  /* 0x3c7abc9e00097882 */ /* 0x000fcc0000000000 */
[----:B------:R-:W-:Y:S01]  /*2f40*/  DFMA R14, R14, -UR8, R16 ;  /* 0x800000080e0e7c2b */ /* 0x000fe20008000010 */
[----:B------:R-:W-:Y:S01]  /*2f50*/  UMOV UR8, 0x69ce2bdf ;  /* 0x69ce2bdf00087882 */ /* 0x000fe20000000000 */
[----:B------:R-:W-:Y:S01]  /*2f60*/  IMAD.MOV.U32 R16, RZ, RZ, -0x35dec16 ;  /* 0xfca213eaff107424 */ /* 0x000fe200078e00ff */
[----:B------:R-:W-:Y:S01]  /*2f70*/  UMOV UR9, 0x3e5ade15 ;  /* 0x3e5ade1500097882 */ /* 0x000fe20000000000 */
[----:B------:R-:W-:-:S06]  /*2f80*/  IMAD.MOV.U32 R17, RZ, RZ, 0x3e928af3 ;  /* 0x3e928af3ff117424 */ /* 0x000fcc00078e00ff */
[----:B------:R-:W-:Y:S01]  /*2f90*/  DFMA R16, R14, UR8, R16 ;  /* 0x000000080e107c2b */ /* 0x000fe20008000010 */
[----:B------:R-:W-:Y:S01]  /*2fa0*/  UMOV UR8, 0x62401315 ;  /* 0x6240131500087882 */ /* 0x000fe20000000000 */
[----:B------:R-:W-:-:S06]  /*2fb0*/  UMOV UR9, 0x3ec71dee ;  /* 0x3ec71dee00097882 */ /* 0x000fcc0000000000 */
[----:B------:R-:W-:Y:S01]  /*2fc0*/  DFMA R16, R14, R16, UR8 ;  /* 0x000000080e107e2b */ /* 0x000fe20008000010 */
        /* <DEDUP_REMOVED lines=20> */
[----:B------:R-:W-:-:S08]  /*3110*/  DFMA R16, R14, R16, UR8 ;  /* 0x000000080e107e2b */ /* 0x000fd00008000010 */
[----:B------:R-:W-:-:S08]  /*3120*/  DFMA R16, R14, R16, 1 ;  /* 0x3ff000000e10742b */ /* 0x000fd00000000010 */
[----:B------:R-:W-:-:S10]  /*3130*/  DFMA R14, R14, R16, 1 ;  /* 0x3ff000000e0e742b */ /* 0x000fd40000000010 */
[----:B------:R-:W-:Y:S02]  /*3140*/  IMAD R7, R10, 0x100000, R15 ;  /* 0x001000000a077824 */ /* 0x000fe400078e020f */
[----:B------:R-:W-:Y:S01]  /*3150*/  IMAD.MOV.U32 R6, RZ, RZ, R14 ;  /* 0x000000ffff067224 */ /* 0x000fe200078e000e */
[----:B------:R-:W-:Y:S06]  /*3160*/  @!P0 BRA `(.L_x_52) ;  /* 0x0000000000308947 */ /* 0x000fec0003800000 */
[----:B------:R-:W-:Y:S01]  /*3170*/  FSETP.GEU.AND P1, PT, |R9|, 4.2275390625, PT ;  /* 0x408748000900780b */ /* 0x000fe20003f2e200 */
[C---:B------:R-:W-:Y:S02]  /*3180*/  DADD R16, R8.reuse, +INF ;  /* 0x7ff0000008107429 */ /* 0x040fe40000000000 */
[----:B------:R-:W-:-:S08]  /*3190*/  DSETP.GEU.AND P0, PT, R8, RZ, PT ;  /* 0x000000ff0800722a */ /* 0x000fd00003f0e000 */
[----:B------:R-:W-:Y:S02]  /*31a0*/  FSEL R7, R17, RZ, P0 ;  /* 0x000000ff11077208 */ /* 0x000fe40000000000 */
[----:B------:R-:W-:-:S04]  /*31b0*/  @!P1 LEA.HI R6, R10, R10, RZ, 0x1 ;  /* 0x0000000a0a069211 */ /* 0x000fc800078f08ff */
[----:B------:R-:W-:Y:S02]  /*31c0*/  @!P1 SHF.R.S32.HI R9, RZ, 0x1, R6 ;  /* 0x00000001ff099819 */ /* 0x000fe40000011406 */
[----:B------:R-:W-:-:S03]  /*31d0*/  FSEL R6, R16, RZ, P0 ;  /* 0x000000ff10067208 */ /* 0x000fc60000000000 */
[----:B------:R-:W-:Y:S02]  /*31e0*/  @!P1 IMAD.IADD R8, R10, 0x1, -R9 ;  /* 0x000000010a089824 */ /* 0x000fe400078e0a09 */
[----:B------:R-:W-:-:S03]  /*31f0*/  @!P1 IMAD R15, R9, 0x100000, R15 ;  /* 0x00100000090f9824 */ /* 0x000fc600078e020f */
[----:B------:R-:W-:Y:S01]  /*3200*/  @!P1 LEA R9, R8, 0x3ff00000, 0x14 ;  /* 0x3ff0000008099811 */ /* 0x000fe200078ea0ff */
[----:B------:R-:W-:-:S06]  /*3210*/  @!P1 IMAD.MOV.U32 R8, RZ, RZ, RZ ;  /* 0x000000ffff089224 */ /* 0x000fcc00078e00ff */
[----:B------:R-:W-:-:S11]  /*3220*/  @!P1 DMUL R6, R14, R8 ;  /* 0x000000080e069228 */ /* 0x000fd60000000000 */
.L_x_52:
[----:B------:R-:W-:Y:S02]  /*3230*/  DFMA R12, R12, R6, R6 ;  /* 0x000000060c0c722b */ /* 0x000fe40000000006 */
[----:B------:R-:W-:-:S08]  /*3240*/  DSETP.NEU.AND P0, PT, |R6|, +INF , PT ;  /* 0x7ff000000600742a */ /* 0x000fd00003f0d200 */
[----:B------:R-:W-:Y:S01]  /*3250*/  FSEL R8, R6, R12, !P0 ;  /* 0x0000000c06087208 */ /* 0x000fe20004000000 */
[----:B------:R-:W-:Y:S01]  /*3260*/  IMAD.MOV.U32 R6, RZ, RZ, R2 ;  /* 0x000000ffff067224 */ /* 0x000fe200078e0002 */
[----:B------:R-:W-:Y:S01]  /*3270*/  FSEL R9, R7, R13, !P0 ;  /* 0x0000000d07097208 */ /* 0x000fe20004000000 */
[----:B------:R-:W-:-:S04]  /*3280*/  IMAD.MOV.U32 R7, RZ, RZ, 0x0 ;  /* 0x00000000ff077424 */ /* 0x000fc800078e00ff */
[----:B------:R-:W-:Y:S05]  /*3290*/  RET.REL.NODEC R6 `(_Z8fftchirpP6float2fl) ;  /* 0xffffffcc06587950 */ /* 0x000fea0003c3ffff */
        .type           $_Z8fftchirpP6float2fl$__internal_trig_reduction_slowpathd,@function
        .size           $_Z8fftchirpP6float2fl$__internal_trig_reduction_slowpathd,(.L_x_129 - $_Z8fftchirpP6float2fl$__internal_trig_reduction_slowpathd)
$_Z8fftchirpP6float2fl$__internal_trig_reduction_slowpathd:
[--C-:B------:R-:W-:Y:S01]  /*32a0*/  SHF.R.U32.HI R6, RZ, 0x14, R5.reuse ;  /* 0x00000014ff067819 */ /* 0x100fe20000011605 */
[----:B------:R-:W-:Y:S02]  /*32b0*/  IMAD.MOV.U32 R15, RZ, RZ, R5 ;  /* 0x000000ffff0f7224 */ /* 0x000fe400078e0005 */
[----:B------:R-:W-:Y:S01]  /*32c0*/  IMAD.MOV.U32 R7, RZ, RZ, RZ ;  /* 0x000000ffff077224 */ /* 0x000fe200078e00ff */
[----:B------:R-:W-:-:S04]  /*32d0*/  LOP3.LUT R8, R6, 0x7ff, RZ, 0xc0, !PT ;  /* 0x000007ff06087812 */ /* 0x000fc800078ec0ff */
[----:B------:R-:W-:-:S13]  /*32e0*/  ISETP.NE.AND P0, PT, R8, 0x7ff, PT ;  /* 0x000007ff0800780c */ /* 0x000fda0003f05270 */
[----:B------:R-:W-:Y:S05]  /*32f0*/  @!P0 BRA `(.L_x_53) ;  /* 0x0000000800488947 */ /* 0x000fea0003800000 */
[----:B------:R-:W-:Y:S01]  /*3300*/  VIADD R8, R8, 0xfffffc00 ;  /* 0xfffffc0008087836 */ /* 0x000fe20000000000 */
[----:B------:R-:W-:Y:S01]  /*3310*/  BSSY.RECONVERGENT B2, `(.L_x_54) ;  /* 0x000002f000027945 */ /* 0x000fe20003800200 */
[----:B------:R-:W-:-:S03]  /*3320*/  CS2R R12, SRZ ;  /* 0x00000000000c7805 */ /* 0x000fc6000001ff00 */
[----:B------:R-:W-:Y:S02]  /*3330*/  SHF.R.U32.HI R7, RZ, 0x6, R8 ;  /* 0x00000006ff077819 */ /* 0x000fe40000011608 */
[----:B------:R-:W-:Y:S02]  /*3340*/  ISETP.GE.U32.AND P0, PT, R8, 0x80, PT ;  /* 0x000000800800780c */ /* 0x000fe40003f06070 */
[C---:B------:R-:W-:Y:S02]  /*3350*/  IADD3 R8, PT, PT, -R7.reuse, 0x13, RZ ;  /* 0x0000001307087810 */ /* 0x040fe40007ffe1ff */
[----:B------:R-:W-:Y:S02]  /*3360*/  IADD3 R23, PT, PT, -R7, 0xf, RZ ;  /* 0x0000000f07177810 */ /* 0x000fe40007ffe1ff */
[----:B------:R-:W-:-:S04]  /*3370*/  SEL R8, R8, 0x12, P0 ;  /* 0x0000001208087807 */ /* 0x000fc80000000000 */
[----:B------:R-:W-:-:S13]  /*3380*/  ISETP.GE.AND P0, PT, R23, R8, PT ;  /* 0x000000081700720c */ /* 0x000fda0003f06270 */
[----:B------:R-:W-:Y:S05]  /*3390*/  @P0 BRA `(.L_x_55) ;  /* 0x0000000000980947 */ /* 0x000fea0003800000 */
[----:B------:R-:W0:Y:S01]  /*33a0*/  LDC.64 R10, c[0x0][0x358] ;  /* 0x0000d600ff0a7b82 */ /* 0x000e220000000a00 */
[C---:B------:R-:W-:Y:S01]  /*33b0*/  SHF.L.U64.HI R9, R14.reuse, 0xb, R15 ;  /* 0x0000000b0e097819 */ /* 0x040fe2000001020f */
[----:B------:R-:W-:Y:S01]  /*33c0*/  BSSY.RECONVERGENT B3, `(.L_x_56) ;  /* 0x0000022000037945 */ /* 0x000fe20003800200 */
[----:B------:R-:W-:Y:S01]  /*33d0*/  IMAD.SHL.U32 R21, R14, 0x800, RZ ;  /* 0x000008000e157824 */ /* 0x000fe200078e00ff */
[----:B------:R-:W-:Y:S01]  /*33e0*/  IADD3 R22, PT, PT, RZ, -R7, -R8 ;  /* 0x80000007ff167210 */ /* 0x000fe20007ffe808 */
[----:B------:R-:W-:Y:S01]  /*33f0*/  IMAD.MOV.U32 R20, RZ, RZ, RZ ;  /* 0x000000ffff147224 */ /* 0x000fe200078e00ff */
[----:B------:R-:W-:Y:S02]  /*3400*/  CS2R R12, SRZ ;  /* 0x00000000000c7805 */ /* 0x000fe4000001ff00 */
[----:B------:R-:W-:-:S07]  /*3410*/  LOP3.LUT R9, R9, 0x80000000, RZ, 0xfc, !PT ;  /* 0x8000000009097812 */ /* 0x000fce00078efcff */
.L_x_57:
[----:B------:R-:W1:Y:S01]  /*3420*/  LDC.64 R14, c[0x4][RZ] ;  /* 0x01000000ff0e7b82 */ /* 0x000e620000000a00 */
[----:B0-----:R-:W-:Y:S02]  /*3430*/  R2UR UR6, R10 ;  /* 0x000000000a0672ca */ /* 0x001fe400000e0000 */
[----:B------:R-:W-:Y:S01]  /*3440*/  R2UR UR7, R11 ;  /* 0x000000000b0772ca */ /* 0x000fe200000e0000 */
[----:B-1----:R-:W-:-:S12]  /*3450*/  IMAD.WIDE R14, R23, 0x8, R14 ;  /* 0x00000008170e7825 */ /* 0x002fd800078e020e */
[----:B------:R-:W2:Y:S01]  /*3460*/  LDG.E.64.CONSTANT R14, desc[UR6][R14.64] ;  /* 0x000000060e0e7981 */ /* 0x000ea2000c1e9b00 */
[----:B------:R-:W-:Y:S02]  /*3470*/  VIADD R22, R22, 0x1 ;  /* 0x0000000116167836 */ /* 0x000fe40000000000 */
[----:B------:R-:W-:Y:S02]  /*3480*/  VIADD R23, R23, 0x1 ;  /* 0x0000000117177836 */ /* 0x000fe40000000000 */
[----:B--2---:R-:W-:-:S04]  /*3490*/  IMAD.WIDE.U32 R12, P2, R14, R21, R12 ;  /* 0x000000150e0c7225 */ /* 0x004fc8000784000c */
[----:B------:R-:W-:Y:S02]  /*34a0*/  IMAD R25, R14, R9, RZ ;  /* 0x000000090e197224 */ /* 0x000fe400078e02ff */
[CC--:B------:R-:W-:Y:S02]  /*34b0*/  IMAD R24, R15.reuse, R21.reuse, RZ ;  /* 0x000000150f187224 */ /* 0x0c0fe400078e02ff */
[----:B------:R-:W-:Y:S01]  /*34c0*/  IMAD.HI.U32 R27, R15, R21, RZ ;  /* 0x000000150f1b7227 */ /* 0x000fe200078e00ff */
[----:B------:R-:W-:-:S03]  /*34d0*/  IADD3 R13, P0, PT, R25, R13, RZ ;  /* 0x0000000d190d7210 */ /* 0x000fc60007f1e0ff */
[----:B------:R-:W-:Y:S01]  /*34e0*/  IMAD R25, R20, 0x8, R1 ;  /* 0x0000000814197824 */ /* 0x000fe200078e0201 */
[----:B------:R-:W-:Y:S01]  /*34f0*/  IADD3 R13, P1, PT, R24, R13, RZ ;  /* 0x0000000d180d7210 */ /* 0x000fe20007f3e0ff */
[----:B------:R-:W-:-:S04]  /*3500*/  IMAD.HI.U32 R24, R14, R9, RZ ;  /* 0x000000090e187227 */ /* 0x000fc800078e00ff */
[----:B------:R-:W-:Y:S01]  /*3510*/  IMAD.X R24, RZ, RZ, R24, P2 ;  /* 0x000000ffff187224 */ /* 0x000fe200010e0618 */
[----:B------:R0:W-:Y:S01]  /*3520*/  STL.64 [R25], R12 ;  /* 0x0000000c19007387 */ /* 0x0001e20000100a00 */
[----:B------:R-:W-:-:S03]  /*3530*/  IMAD.HI.U32 R14, R15, R9, RZ ;  /* 0x000000090f0e7227 */ /* 0x000fc600078e00ff */
[----:B------:R-:W-:Y:S01]  /*3540*/  IADD3.X R24, P0, PT, R27, R24, RZ, P0, !PT ;  /* 0x000000181b187210 */ /* 0x000fe2000071e4ff */
[----:B------:R-:W-:Y:S02]  /*3550*/  IMAD R15, R15, R9, RZ ;  /* 0x000000090f0f7224 */ /* 0x000fe400078e02ff */
[----:B------:R-:W-:Y:S02]  /*3560*/  VIADD R20, R20, 0x1 ;  /* 0x0000000114147836 */ /* 0x000fe40000000000 */
[----:B------:R-:W-:Y:S01]  /*3570*/  IMAD.X R14, RZ, RZ, R14, P0 ;  /* 0x000000ffff0e7224 */ /* 0x000fe200000e060e */
[----:B------:R-:W-:Y:S02]  /*3580*/  ISETP.NE.AND P0, PT, R22, -0xf, PT ;  /* 0xfffffff11600780c */ /* 0x000fe40003f05270 */
[----:B------:R-:W-:-:S05]  /*3590*/  IADD3.X R24, P1, PT, R15, R24, RZ, P1, !PT ;  /* 0x000000180f187210 */ /* 0x000fca0000f3e4ff */
[----:B------:R-:W-:Y:S02]  /*35a0*/  IMAD.X R15, RZ, RZ, R14, P1 ;  /* 0x000000ffff0f7224 */ /* 0x000fe400008e060e */
[----:B0-----:R-:W-:Y:S02]  /*35b0*/  IMAD.MOV.U32 R12, RZ, RZ, R24 ;  /* 0x000000ffff0c7224 */ /* 0x001fe400078e0018 */
[----:B------:R-:W-:Y:S02]  /*35c0*/  IMAD.MOV.U32 R13, RZ, RZ, R15 ;  /* 0x000000ffff0d7224 */ /* 0x000fe400078e000f */
[----:B------:R-:W-:Y:S05]  /*35d0*/  @P0 BRA `(.L_x_57) ;  /* 0xfffffffc00900947 */ /* 0x000fea000383ffff */
[----:B------:R-:W-:Y:S05]  /*35e0*/  BSYNC.RECONVERGENT B3 ;  /* 0x0000000000037941 */ /* 0x000fea0003800200 */
.L_x_56:
[----:B------:R-:W-:-:S07]  /*35f0*/  IMAD.MOV.U32 R23, RZ, RZ, R8 ;  /* 0x000000ffff177224 */ /* 0x000fce00078e0008 */
.L_x_55:
[----:B------:R-:W-:Y:S05]  /*3600*/  BSYNC.RECONVERGENT B2 ;  /* 0x0000000000027941 */ /* 0x000fea0003800200 */
.L_x_54:
[----:B------:R-:W-:Y:S01]  /*3610*/  LOP3.LUT P0, R27, R6, 0x3f, RZ, 0xc0, !PT ;  /* 0x0000003f061b7812 */ /* 0x000fe2000780c0ff */
[----:B------:R-:W-:-:S04]  /*3620*/  IMAD.IADD R6, R7, 0x1, R23 ;  /* 0x0000000107067824 */ /* 0x000fc800078e0217 */
[----:B------:R-:W-:-:S05]  /*3630*/  IMAD.U32 R29, R6, 0x8, R1 ;  /* 0x00000008061d7824 */ /* 0x000fca00078e0001 */
[----:B------:R0:W-:Y:S04]  /*3640*/  STL.64 [R29+-0x78], R12 ;  /* 0xffff880c1d007387 */ /* 0x0001e80000100a00 */
[----:B------:R-:W2:Y:S04]  /*3650*/  @P0 LDL.64 R14, [R1+0x8] ;  /* 0x00000800010e0983 */ /* 0x000ea80000100a00 */
[----:B------:R-:W3:Y:S04]  /*3660*/  LDL.64 R8, [R1+0x10] ;  /* 0x0000100001087983 */ /* 0x000ee80000100a00 */
[----:B------:R-:W4:Y:S01]  /*3670*/  LDL.64 R6, [R1+0x18] ;  /* 0x0000180001067983 */ /* 0x000f220000100a00 */
[----:B------:R-:W-:Y:S01]  /*3680*/  @P0 LOP3.LUT R10, R27, 0x3f, RZ, 0x3c, !PT ;  /* 0x0000003f1b0a0812 */ /* 0x000fe200078e3cff */
[----:B------:R-:W-:Y:S01]  /*3690*/  BSSY.RECONVERGENT B2, `(.L_x_58) ;  /* 0x0000034000027945 */ /* 0x000fe20003800200 */
[----:B--2---:R-:W-:-:S02]  /*36a0*/  @P0 SHF.R.U64 R11, R14, 0x1, R15 ;  /* 0x000000010e0b0819 */ /* 0x004fc4000000120f */
[----:B------:R-:W-:Y:S02]  /*36b0*/  @P0 SHF.R.U32.HI R15, RZ, 0x1, R15 ;  /* 0x00000001ff0f0819 */ /* 0x000fe4000001160f */
[CC--:B---3--:R-:W-:Y:S02]  /*36c0*/  @P0 SHF.L.U32 R14, R8.reuse, R27.reuse, RZ ;  /* 0x0000001b080e0219 */ /* 0x0c8fe400000006ff */
[----:B------:R-:W-:Y:S02]  /*36d0*/  @P0 SHF.R.U64 R11, R11, R10, R15 ;  /* 0x0000000a0b0b0219 */ /* 0x000fe4000000120f */
[--C-:B------:R-:W-:Y:S02]  /*36e0*/  @P0 SHF.R.U32.HI R25, RZ, 0x1, R9.reuse ;  /* 0x00000001ff190819 */ /* 0x100fe40000011609 */
[C-C-:B------:R-:W-:Y:S02]  /*36f0*/  @P0 SHF.R.U64 R23, R8.reuse, 0x1, R9.reuse ;  /* 0x0000000108170819 */ /* 0x140fe40000001209 */
[----:B------:R-:W-:-:S02]  /*3700*/  @P0 SHF.L.U64.HI R21, R8, R27, R9 ;  /* 0x0000001b08150219 */ /* 0x000fc40000010209 */
[-C--:B0-----:R-:W-:Y:S02]  /*3710*/  @P0 SHF.R.U32.HI R12, RZ, R10.reuse, R15 ;  /* 0x0000000aff0c0219 */ /* 0x081fe4000001160f */
[----:B------:R-:W-:Y:S02]  /*3720*/  @P0 LOP3.LUT R8, R14, R11, RZ, 0xfc, !PT ;  /* 0x0000000b0e080212 */ /* 0x000fe400078efcff */
[-C--:B----4-:R-:W-:Y:S02]  /*3730*/  @P0 SHF.L.U32 R13, R6, R27.reuse, RZ ;  /* 0x0000001b060d0219 */ /* 0x090fe400000006ff */
[--C-:B------:R-:W-:Y:S02]  /*3740*/  @P0 SHF.R.U64 R20, R23, R10, R25.reuse ;  /* 0x0000000a17140219 */ /* 0x100fe40000001219 */
[----:B------:R-:W-:Y:S02]  /*3750*/  @P0 LOP3.LUT R9, R21, R12, RZ, 0xfc, !PT ;  /* 0x0000000c15090212 */ /* 0x000fe400078efcff */
[----:B------:R-:W-:Y:S01]  /*3760*/  @P0 SHF.R.U32.HI R25, RZ, R10, R25 ;  /* 0x0000000aff190219 */ /* 0x000fe20000011619 */
[----:B------:R-:W-:Y:S01]  /*3770*/  IMAD.SHL.U32 R10, R8, 0x4, RZ ;  /* 0x00000004080a7824 */ /* 0x000fe200078e00ff */
[----:B------:R-:W-:-:S02]  /*3780*/  @P0 SHF.L.U64.HI R14, R6, R27, R7 ;  /* 0x0000001b060e0219 */ /* 0x000fc40000010207 */
[----:B------:R-:W-:Y:S02]  /*3790*/  @P0 LOP3.LUT R6, R13, R20, RZ, 0xfc, !PT ;  /* 0x000000140d060212 */ /* 0x000fe400078efcff */
[----:B------:R-:W-:Y:S02]  /*37a0*/  SHF.L.U64.HI R12, R8, 0x2, R9 ;  /* 0x00000002080c7819 */ /* 0x000fe40000010209 */
[----:B------:R-:W-:Y:S02]  /*37b0*/  @P0 LOP3.LUT R7, R14, R25, RZ, 0xfc, !PT ;  /* 0x000000190e070212 */ /* 0x000fe400078efcff */
[----:B------:R-:W-:Y:S02]  /*37c0*/  SHF.L.W.U32.HI R9, R9, 0x2, R6 ;  /* 0x0000000209097819 */ /* 0x000fe40000010e06 */
[----:B------:R-:W-:Y:S02]  /*37d0*/  IADD3 RZ, P0, PT, RZ, -R10, RZ ;  /* 0x8000000affff7210 */ /* 0x000fe40007f1e0ff */
[----:B------:R-:W-:-:S02]  /*37e0*/  LOP3.LUT R8, RZ, R12, RZ, 0x33, !PT ;  /* 0x0000000cff087212 */ /* 0x000fc400078e33ff */
[----:B------:R-:W-:Y:S02]  /*37f0*/  SHF.L.W.U32.HI R6, R6, 0x2, R7 ;  /* 0x0000000206067819 */ /* 0x000fe40000010e07 */
[----:B------:R-:W-:Y:S02]  /*3800*/  LOP3.LUT R11, RZ, R9, RZ, 0x33, !PT ;  /* 0x00000009ff0b7212 */ /* 0x000fe400078e33ff */
[----:B------:R-:W-:Y:S02]  /*3810*/  IADD3.X R13, P0, PT, RZ, R8, RZ, P0, !PT ;  /* 0x00000008ff0d7210 */ /* 0x000fe4000071e4ff */
[----:B------:R-:W-:Y:S02]  /*3820*/  LOP3.LUT R8, RZ, R6, RZ, 0x33, !PT ;  /* 0x00000006ff087212 */ /* 0x000fe400078e33ff */
[----:B------:R-:W-:Y:S02]  /*3830*/  IADD3.X R14, P1, PT, RZ, R11, RZ, P0, !PT ;  /* 0x0000000bff0e7210 */ /* 0x000fe4000073e4ff */
[----:B------:R-:W-:-:S03]  /*3840*/  ISETP.GT.U32.AND P2, PT, R9, -0x1, PT ;  /* 0xffffffff0900780c */ /* 0x000fc60003f44070 */
[----:B------:R-:W-:Y:S01]  /*3850*/  IMAD.X R11, RZ, RZ, R8, P1 ;  /* 0x000000ffff0b7224 */ /* 0x000fe200008e0608 */
[----:B------:R-:W-:-:S04]  /*3860*/  ISETP.GT.AND.EX P0, PT, R6, -0x1, PT, P2 ;  /* 0xffffffff0600780c */ /* 0x000fc80003f04320 */
[----:B------:R-:W-:Y:S02]  /*3870*/  SEL R8, R6, R11, P0 ;  /* 0x0000000b06087207 */ /* 0x000fe40000000000 */
[----:B------:R-:W-:Y:S02]  /*3880*/  SEL R11, R9, R14, P0 ;  /* 0x0000000e090b7207 */ /* 0x000fe40000000000 */
[----:B------:R-:W-:-:S04]  /*3890*/  ISETP.NE.U32.AND P1, PT, R8, RZ, PT ;  /* 0x000000ff0800720c */ /* 0x000fc80003f25070 */
[----:B------:R-:W-:Y:S01]  /*38a0*/  SEL R14, R11, R8, !P1 ;  /* 0x000000080b0e7207 */ /* 0x000fe20004800000 */
[----:B------:R-:W-:-:S05]  /*38b0*/  @!P0 IMAD.MOV R10, RZ, RZ, -R10 ;  /* 0x000000ffff0a8224 */ /* 0x000fca00078e0a0a */
[----:B------:R-:W0:Y:S02]  /*38c0*/  FLO.U32 R14, R14 ;  /* 0x0000000e000e7300 */ /* 0x000e2400000e0000 */
[C---:B0-----:R-:W-:Y:S02]  /*38d0*/  IADD3 R15, PT, PT, -R14.reuse, 0x1f, RZ ;  /* 0x0000001f0e0f7810 */ /* 0x041fe40007ffe1ff */
[----:B------:R-:W-:-:S03]  /*38e0*/  IADD3 R9, PT, PT, -R14, 0x3f, RZ ;  /* 0x0000003f0e097810 */ /* 0x000fc60007ffe1ff */
[----:B------:R-:W-:Y:S01]  /*38f0*/  @P1 IMAD.MOV R9, RZ, RZ, R15 ;  /* 0x000000ffff091224 */ /* 0x000fe200078e020f */
[----:B------:R-:W-:-:S04]  /*3900*/  SEL R15, R12, R13, P0 ;  /* 0x0000000d0c0f7207 */ /* 0x000fc80000000000 */
[----:B------:R-:W-:-:S13]  /*3910*/  ISETP.NE.AND P1, PT, R9, RZ, PT ;  /* 0x000000ff0900720c */ /* 0x000fda0003f25270 */
[----:B------:R-:W-:Y:S05]  /*3920*/  @!P1 BRA `(.L_x_59) ;  /* 0x0000000000289947 */ /* 0x000fea0003800000 */
[--C-:B------:R-:W-:Y:S02]  /*3930*/  SHF.R.U64 R13, R10, 0x1, R15.reuse ;  /* 0x000000010a0d7819 */ /* 0x100fe4000000120f */
[C---:B------:R-:W-:Y:S02]  /*3940*/  LOP3.LUT R10, R9.reuse, 0x3f, RZ, 0xc0, !PT ;  /* 0x0000003f090a7812 */ /* 0x040fe400078ec0ff */
[----:B------:R-:W-:Y:S02]  /*3950*/  SHF.R.U32.HI R15, RZ, 0x1, R15 ;  /* 0x00000001ff0f7819 */ /* 0x000fe4000001160f */
[----:B------:R-:W-:Y:S02]  /*3960*/  LOP3.LUT R12, R9, 0x3f, RZ, 0xc, !PT ;  /* 0x0000003f090c7812 */ /* 0x000fe400078e0cff */
[CC--:B------:R-:W-:Y:S02]  /*3970*/  SHF.L.U64.HI R21, R11.reuse, R10.reuse, R8 ;  /* 0x0000000a0b157219 */ /* 0x0c0fe40000010208 */
[----:B------:R-:W-:-:S02]  /*3980*/  SHF.L.U32 R10, R11, R10, RZ ;  /* 0x0000000a0b0a7219 */ /* 0x000fc400000006ff */
[-CC-:B------:R-:W-:Y:S02]  /*3990*/  SHF.R.U64 R11, R13, R12.reuse, R15.reuse ;  /* 0x0000000c0d0b7219 */ /* 0x180fe4000000120f */
[----:B------:R-:W-:Y:S02]  /*39a0*/  SHF.R.U32.HI R8, RZ, R12, R15 ;  /* 0x0000000cff087219 */ /* 0x000fe4000001160f */
[----:B------:R-:W-:Y:S02]  /*39b0*/  LOP3.LUT R11, R10, R11, RZ, 0xfc, !PT ;  /* 0x0000000b0a0b7212 */ /* 0x000fe400078efcff */
[----:B------:R-:W-:-:S07]  /*39c0*/  LOP3.LUT R8, R21, R8, RZ, 0xfc, !PT ;  /* 0x0000000815087212 */ /* 0x000fce00078efcff */
.L_x_59:
[----:B------:R-:W-:Y:S05]  /*39d0*/  BSYNC.RECONVERGENT B2 ;  /* 0x0000000000027941 */ /* 0x000fea0003800200 */
.L_x_58:
[----:B------:R-:W-:Y:S01]  /*39e0*/  IMAD.WIDE.U32 R12, R11, 0x2168c235, RZ ;  /* 0x2168c2350b0c7825 */ /* 0x000fe200078e00ff */
[----:B------:R-:W-:-:S03]  /*39f0*/  SHF.R.U32.HI R7, RZ, 0x1e, R7 ;  /* 0x0000001eff077819 */ /* 0x000fc60000011607 */
[----:B------:R-:W-:Y:S01]  /*3a00*/  IMAD.MOV.U32 R14, RZ, RZ, R13 ;  /* 0x000000ffff0e7224 */ /* 0x000fe200078e000d */
[----:B------:R-:W-:Y:S01]  /*3a10*/  IADD3 RZ, P1, PT, R12, R12, RZ ;  /* 0x0000000c0cff7210 */ /* 0x000fe20007f3e0ff */
[----:B------:R-:W-:Y:S01]  /*3a20*/  IMAD.MOV.U32 R15, RZ, RZ, RZ ;  /* 0x000000ffff0f7224 */ /* 0x000fe200078e00ff */
[----:B------:R-:W-:Y:S01]  /*3a30*/  LEA.HI R7, R6, R7, RZ, 0x1 ;  /* 0x0000000706077211 */ /* 0x000fe200078f08ff */
[----:B------:R-:W-:-:S04]  /*3a40*/  IMAD.HI.U32 R13, R8, -0x36f0255e, RZ ;  /* 0xc90fdaa2080d7827 */ /* 0x000fc800078e00ff */
[----:B------:R-:W-:-:S04]  /*3a50*/  IMAD.WIDE.U32 R10, R11, -0x36f0255e, R14 ;  /* 0xc90fdaa20b0a7825 */ /* 0x000fc800078e000e */
[C---:B------:R-:W-:Y:S02]  /*3a60*/  IMAD R15, R8.reuse, -0x36f0255e, RZ ;  /* 0xc90fdaa2080f7824 */ /* 0x040fe400078e02ff */
[----:B------:R-:W-:-:S04]  /*3a70*/  IMAD.WIDE.U32 R10, P2, R8, 0x2168c235, R10 ;  /* 0x2168c235080a7825 */ /* 0x000fc8000784000a */
[----:B------:R-:W-:Y:S01]  /*3a80*/  IMAD.X R8, RZ, RZ, R13, P2 ;  /* 0x000000ffff087224 */ /* 0x000fe200010e060d */
[----:B------:R-:W-:Y:S02]  /*3a90*/  IADD3 R11, P2, PT, R15, R11, RZ ;  /* 0x0000000b0f0b7210 */ /* 0x000fe40007f5e0ff */
[----:B------:R-:W-:Y:S02]  /*3aa0*/  IADD3.X RZ, P1, PT, R10, R10, RZ, P1, !PT ;  /* 0x0000000a0aff7210 */ /* 0x000fe40000f3e4ff */
[C---:B------:R-:W-:Y:S01]  /*3ab0*/  ISETP.GT.U32.AND P3, PT, R11.reuse, RZ, PT ;  /* 0x000000ff0b00720c */ /* 0x040fe20003f64070 */
[----:B------:R-:W-:Y:S01]  /*3ac0*/  IMAD.X R8, RZ, RZ, R8, P2 ;  /* 0x000000ffff087224 */ /* 0x000fe200010e0608 */
[----:B------:R-:W-:-:S04]  /*3ad0*/  IADD3.X R10, P2, PT, R11, R11, RZ, P1, !PT ;  /* 0x0000000b0b0a7210 */ /* 0x000fc80000f5e4ff */
[C---:B------:R-:W-:Y:S01]  /*3ae0*/  ISETP.GT.AND.EX P1, PT, R8.reuse, RZ, PT, P3 ;  /* 0x000000ff0800720c */ /* 0x040fe20003f24330 */
[----:B------:R-:W-:-:S03]  /*3af0*/  IMAD.X R13, R8, 0x1, R8, P2 ;  /* 0x00000001080d7824 */ /* 0x000fc600010e0608 */
[----:B------:R-:W-:Y:S02]  /*3b00*/  SEL R10, R10, R11, P1 ;  /* 0x0000000b0a0a7207 */ /* 0x000fe40000800000 */
[----:B------:R-:W-:Y:S02]  /*3b10*/  SEL R11, R13, R8, P1 ;  /* 0x000000080d0b7207 */ /* 0x000fe40000800000 */
[----:B------:R-:W-:Y:S02]  /*3b20*/  IADD3 R14, P2, PT, R10, 0x1, RZ ;  /* 0x000000010a0e7810 */ /* 0x000fe40007f5e0ff */
[----:B------:R-:W-:Y:S02]  /*3b30*/  SEL R8, RZ, 0xffffffff, !P1 ;  /* 0xffffffffff087807 */ /* 0x000fe40004800000 */
[----:B------:R-:W-:Y:S01]  /*3b40*/  LOP3.LUT P1, R5, R5, 0x80000000, RZ, 0xc0, !PT ;  /* 0x8000000005057812 */ /* 0x000fe2000782c0ff */
[----:B------:R-:W-:Y:S02]  /*3b50*/  IMAD.X R11, RZ, RZ, R11, P2 ;  /* 0x000000ffff0b7224 */ /* 0x000fe400010e060b */
[----:B------:R-:W-:Y:S01]  /*3b60*/  IMAD.IADD R8, R8, 0x1, -R9 ;  /* 0x0000000108087824 */ /* 0x000fe200078e0a09 */
[----:B------:R-:W-:-:S02]  /*3b70*/  @!P0 LOP3.LUT R5, R5, 0x80000000, RZ, 0x3c, !PT ;  /* 0x8000000005058812 */ /* 0x000fc400078e3cff */
[----:B------:R-:W-:Y:S01]  /*3b80*/  SHF.R.U64 R14, R14, 0xa, R11 ;  /* 0x0000000a0e0e7819 */ /* 0x000fe2000000120b */
[----:B------:R-:W-:-:S03]  /*3b90*/  IMAD.SHL.U32 R8, R8, 0x100000, RZ ;  /* 0x0010000008087824 */ /* 0x000fc600078e00ff */
[----:B------:R-:W-:-:S03]  /*3ba0*/  IADD3 R14, P2, PT, R14, 0x1, RZ ;  /* 0x000000010e0e7810 */ /* 0x000fc60007f5e0ff */
[----:B------:R-:W-:Y:S01]  /*3bb0*/  @P1 IMAD.MOV R7, RZ, RZ, -R7 ;  /* 0x000000ffff071224 */ /* 0x000fe200078e0a07 */
[----:B------:R-:W-:-:S04]  /*3bc0*/  LEA.HI.X R11, R11, RZ, RZ, 0x16, P2 ;  /* 0x000000ff0b0b7211 */ /* 0x000fc800010fb4ff */
[--C-:B------:R-:W-:Y:S02]  /*3bd0*/  SHF.R.U64 R14, R14, 0x1, R11.reuse ;  /* 0x000000010e0e7819 */ /* 0x100fe4000000120b */
[----:B------:R-:W-:Y:S02]  /*3be0*/  SHF.R.U32.HI R9, RZ, 0x1, R11 ;  /* 0x00000001ff097819 */ /* 0x000fe4000001160b */
[----:B------:R-:W-:-:S04]  /*3bf0*/  IADD3 R14, P2, P3, RZ, RZ, R14 ;  /* 0x000000ffff0e7210 */ /* 0x000fc80007b5e00e */
[----:B------:R-:W-:-:S04]  /*3c00*/  IADD3.X R6, PT, PT, R8, 0x3fe00000, R9, P2, P3 ;  /* 0x3fe0000008067810 */ /* 0x000fc800017e6409 */
[----:B------:R-:W-:-:S07]  /*3c10*/  LOP3.LUT R15, R6, R5, RZ, 0xfc, !PT ;  /* 0x00000005060f7212 */ /* 0x000fce00078efcff */
.L_x_53:
[----:B------:R-:W-:-:S04]  /*3c20*/  IMAD.MOV.U32 R5, RZ, RZ, 0x0 ;  /* 0x00000000ff057424 */ /* 0x000fc800078e00ff */
[----:B------:R-:W-:Y:S05]  /*3c30*/  RET.REL.NODEC R4 `(_Z8fftchirpP6float2fl) ;  /* 0xffffffc004f07950 */ /* 0x000fea0003c3ffff */
.L_x_60:
        /* <DEDUP_REMOVED lines=12> */
.L_x_129:


//--------------------- .text._Z8ddtchirpP6float2fl --------------------------
	.section	.text._Z8ddtchirpP6float2fl,"ax",@progbits
	.align	128
        .global         _Z8ddtchirpP6float2fl
        .type           _Z8ddtchirpP6float2fl,@function
        .size           _Z8ddtchirpP6float2fl,(.L_x_136 - _Z8ddtchirpP6float2fl)
        .other          _Z8ddtchirpP6float2fl,@"STO_CUDA_ENTRY STV_DEFAULT"
_Z8ddtchirpP6float2fl:
.text._Z8ddtchirpP6float2fl:
[----:B------:R-:W0:Y:S01]  /*0000*/  LDC R1, c[0x0][0x37c] ;  /* 0x0000df00ff017b82 */ /* 0x000e220000000800 */
[----:B------:R-:W1:Y:S01]  /*0010*/  LDCU.64 UR6, c[0x0][0x390] ;  /* 0x00007200ff0677ac */ /* 0x000e620008000a00 */
[----:B------:R-:W2:Y:S06]  /*0020*/  S2R R3, SR_TID.X ;  /* 0x0000000000037919 */ /* 0x000eac0000002100 */
[----:B------:R-:W2:Y:S01]  /*0030*/  S2UR UR4, SR_CTAID.X ;  /* 0x00000000000479c3 */ /* 0x000ea20000002500 */
[----:B------:R-:W-:Y:S01]  /*0040*/  BSSY.RECONVERGENT B0, `(.L_x_61) ;  /* 0x0000020000007945 */ /* 0x000fe20003800200 */
[----:B0-----:R-:W-:Y:S01]  /*0050*/  VIADD R1, R1, 0xffffffd8 ;  /* 0xffffffd801017836 */ /* 0x001fe20000000000 */
[----:B------:R-:W0:Y:S05]  /*0060*/  S2R R21, SR_TID.Y ;  /* 0x0000000000157919 */ /* 0x000e2a0000002200 */
[----:B------:R-:W2:Y:S01]  /*0070*/  LDC R0, c[0x0][0x360] ;  /* 0x0000d800ff007b82 */ /* 0x000ea20000000800 */
[----:B-1----:R-:W-:-:S07]  /*0080*/  UIADD3 UR8, UP0, UPT, UR6, -0x1, URZ ;  /* 0xffffffff06087890 */ /* 0x002fce000ff1e0ff */
[----:B------:R-:W0:Y:S01]  /*0090*/  LDC R20, c[0x0][0x364] ;  /* 0x0000d900ff147b82 */ /* 0x000e220000000800 */
[----:B------:R-:W-:Y:S02]  /*00a0*/  UIADD3.X UR9, UPT, UPT, UR7, -0x1, URZ, UP0, !UPT ;  /* 0xffffffff07097890 */ /* 0x000fe400087fe4ff */
[----:B------:R-:W-:-:S04]  /*00b0*/  ULEA.HI UR5, UP0, UR7, UR6, URZ, 0x1 ;  /* 0x0000000607057291 */ /* 0x000fc8000f8108ff */
[----:B------:R-:W-:-:S03]  /*00c0*/  UIADD3.X UR6, UPT, UPT, URZ, UR7, URZ, UP0, !UPT ;  /* 0x00000007ff067290 */ /* 0x000fc600087fe4ff */
[----:B------:R-:W1:Y:S01]  /*00d0*/  I2F.S64 R6, UR8 ;  /* 0x0000000800067d12 */ /* 0x000e620008301400 */
[----:B------:R-:W-:Y:S01]  /*00e0*/  USHF.R.S64 UR5, UR5, 0x1, UR6 ;  /* 0x0000000105057899 */ /* 0x000fe20008001006 */
[----:B--2---:R-:W-:Y:S01]  /*00f0*/  IMAD R0, R0, UR4, R3 ;  /* 0x0000000400007c24 */ /* 0x004fe2000f8e0203 */
[----:B------:R-:W-:Y:S01]  /*0100*/  USHF.R.S32.HI UR6, URZ, 0x1, UR6 ;  /* 0x00000001ff067899 */ /* 0x000fe20008011406 */
[----:B------:R-:W0:Y:S03]  /*0110*/  S2UR UR4, SR_CTAID.Y ;  /* 0x00000000000479c3 */ /* 0x000e260000002600 */
[----:B------:R-:W-:Y:S02]  /*0120*/  SHF.R.S32.HI R2, RZ, 0x1f, R0 ;  /* 0x0000001fff027819 */ /* 0x000fe40000011400 */
[----:B------:R-:W-:-:S04]  /*0130*/  IADD3 R4, P0, PT, R0, -UR5, RZ ;  /* 0x8000000500047c10 */ /* 0x000fc8000ff1e0ff */
[----:B------:R-:W-:Y:S01]  /*0140*/  IADD3.X R5, PT, PT, R2, ~UR6, RZ, P0, !PT ;  /* 0x8000000602057c10 */ /* 0x000fe200087fe4ff */
[----:B-1----:R-:W1:Y:S08]  /*0150*/  MUFU.RCP R7, R6 ;  /* 0x0000000600077308 */ /* 0x002e700000001000 */
[----:B------:R-:W2:Y:S01]  /*0160*/  I2F.S64 R3, R4 ;  /* 0x0000000400037312 */ /* 0x000ea20000301400 */
[----:B0-----:R-:W-:-:S02]  /*0170*/  IMAD R20, R20, UR4, R21 ;  /* 0x0000000414147c24 */ /* 0x001fc4000f8e0215 */
[----:B-1----:R-:W-:-:S04]  /*0180*/  FFMA R8, -R6, R7, 1 ;  /* 0x3f80000006087423 */ /* 0x002fc80000000107 */
[----:B------:R-:W-:Y:S01]  /*0190*/  FFMA R8, R7, R8, R7 ;  /* 0x0000000807087223 */ /* 0x000fe20000000007 */
[----:B--2---:R-:W-:-:S04]  /*01a0*/  FMUL R3, R3, 120000000 ;  /* 0x4ce4e1c003037820 */ /* 0x004fc80000400000 */
[----:B------:R-:W0:Y:S01]  /*01b0*/  FCHK P0, R3, R6 ;  /* 0x0000000603007302 */ /* 0x000e220000000000 */
[----:B------:R-:W-:-:S04]  /*01c0*/  FFMA R7, R3, R8, RZ ;  /* 0x0000000803077223 */ /* 0x000fc800000000ff */
[----:B------:R-:W-:-:S04]  /*01d0*/  FFMA R9, -R6, R7, R3 ;  /* 0x0000000706097223 */ /* 0x000fc80000000103 */
[----:B------:R-:W-:Y:S01]  /*01e0*/  FFMA R7, R8, R9, R7 ;  /* 0x0000000908077223 */ /* 0x000fe20000000007 */
[----:B0-----:R-:W-:Y:S06]  /*01f0*/  @!P0 BRA `(.L_x_62) ;  /* 0x0000000000108947 */ /* 0x001fec0003800000 */
[----:B------:R-:W-:Y:S01]  /*0200*/  IMAD.MOV.U32 R4, RZ, RZ, R6 ;  /* 0x000000ffff047224 */ /* 0x000fe200078e0006 */
[----:B------:R-:W-:-:S07]  /*0210*/  MOV R8, 0x230 ;  /* 0x0000023000087802 */ /* 0x000fce0000000f00 */
[----:B------:R-:W-:Y:S05]  /*0220*/  CALL.REL.NOINC `($__internal_8_$__cuda_sm3x_div_rn_noftz_f32_slowpath) ;  /* 0x0000002400cc7944 */ /* 0x000fea0003c00000 */
[----:B------:R-:W-:-:S07]  /*0230*/  IMAD.MOV.U32 R7, RZ, RZ, R3 ;  /* 0x000000ffff077224 */ /* 0x000fce00078e0003 */
.L_x_62:
[----:B------:R-:W-:Y:S05]  /*0240*/  BSYNC.RECONVERGENT B0 ;  /* 0x0000000000007941 */ /* 0x000fea0003800200 */
.L_x_61:
        /* <DEDUP_REMOVED lines=27> */
[----:B------:R-:W-:Y:S05]  /*0400*/  CALL.REL.NOINC `($__internal_5_$__cuda_sm20_div_rn_f64_full) ;  /* 0x0000001400e87944 */ /* 0x000fea0003c00000 */
.L_x_66:
[----:B------:R-:W-:Y:S05]  /*0410*/  BSYNC.RECONVERGENT B1 ;  /* 0x0000000000017941 */ /* 0x000fea0003800200 */
.L_x_65:
[----:B------:R-:W-:Y:S01]  /*0420*/  BSSY.RECONVERGENT B1, `(.L_x_67) ;  /* 0x0000005000017945 */ /* 0x000fe20003800200 */
[----:B------:R-:W-:Y:S01]  /*0430*/  IMAD.MOV.U32 R10, RZ, RZ, R4 ;  /* 0x000000ffff0a7224 */ /* 0x000fe200078e0004 */
[----:B------:R-:W-:Y:S01]  /*0440*/  MOV R26, 0x470 ;  /* 0x00000470001a7802 */ /* 0x000fe20000000f00 */
[----:B------:R-:W-:-:S07]  /*0450*/  IMAD.MOV.U32 R27, RZ, RZ, R5 ;  /* 0x000000ffff1b7224 */ /* 0x000fce00078e0005 */
[----:B------:R-:W-:Y:S05]  /*0460*/  CALL.REL.NOINC `($_Z8ddtchirpP6float2fl$__internal_accurate_pow) ;  /* 0x0000002800d47944 */ /* 0x000fea0003c00000 */
[----:B------:R-:W-:Y:S05]  /*0470*/  BSYNC.RECONVERGENT B1 ;  /* 0x0000000000017941 */ /* 0x000fea0003800200 */
.L_x_67:
        /* <DEDUP_REMOVED lines=28> */
[----:B------:R-:W-:Y:S01]  /*0640*/  MOV R8, 0x690 ;  /* 0x0000069000087802 */ /* 0x000fe20000000f00 */
[----:B------:R-:W-:Y:S02]  /*0650*/  IMAD.MOV.U32 R4, RZ, RZ, R16 ;  /* 0x000000ffff047224 */ /* 0x000fe400078e0010 */
[----:B------:R-:W-:Y:S02]  /*0660*/  IMAD.MOV.U32 R6, RZ, RZ, R12 ;  /* 0x000000ffff067224 */ /* 0x000fe400078e000c */
[----:B------:R-:W-:-:S07]  /*0670*/  IMAD.MOV.U32 R9, RZ, RZ, R7 ;  /* 0x000000ffff097224 */ /* 0x000fce00078e0007 */
[----:B------:R-:W-:Y:S05]  /*0680*/  CALL.REL.NOINC `($__internal_7_$__cuda_sm20_dsqrt_rn_f64_mediumpath_v1) ;  /* 0x0000002000107944 */ /* 0x000fea0003c00000 */
.L_x_69:
[----:B------:R-:W-:Y:S05]  /*0690*/  BSYNC.RECONVERGENT B1 ;  /* 0x0000000000017941 */ /* 0x000fea0003800200 */
.L_x_68:
[----:B------:R-:W-:Y:S02]  /*06a0*/  FSEL R6, R4, 3.01326645709721542066e+23, P0 ;  /* 0x667f3bcd04067808 */ /* 0x000fe40000000000 */
[----:B------:R-:W-:Y:S01]  /*06b0*/  FSEL R7, R5, 1.9267766475677490234, P0 ;  /* 0x3ff6a09e05077808 */ /* 0x000fe20000000000 */
[----:B------:R-:W-:Y:S06]  /*06c0*/  BRA `(.L_x_70) ;  /* 0x0000000400187947 */ /* 0x000fec0003800000 */
.L_x_64:
        /* <DEDUP_REMOVED lines=20> */
[----:B------:R-:W-:Y:S05]  /*0810*/  CALL.REL.NOINC `($__internal_5_$__cuda_sm20_div_rn_f64_full) ;  /* 0x0000001000e47944 */ /* 0x000fea0003c00000 */
.L_x_72:
[----:B------:R-:W-:Y:S05]  /*0820*/  BSYNC.RECONVERGENT B1 ;  /* 0x0000000000017941 */ /* 0x000fea0003800200 */
.L_x_71:
[----:B------:R-:W-:Y:S01]  /*0830*/  DADD R26, -RZ, |R4| ;  /* 0x00000000ff1a7229 */ /* 0x000fe20000000504 */
[----:B------:R-:W-:Y:S09]  /*0840*/  BSSY.RECONVERGENT B1, `(.L_x_73) ;  /* 0x0000004000017945 */ /* 0x000ff20003800200 */
[----:B------:R-:W-:Y:S01]  /*0850*/  IMAD.MOV.U32 R10, RZ, RZ, R26 ;  /* 0x000000ffff0a7224 */ /* 0x000fe200078e001a */
[----:B------:R-:W-:-:S07]  /*0860*/  MOV R26, 0x880 ;  /* 0x00000880001a7802 */ /* 0x000fce0000000f00 */
[----:B------:R-:W-:Y:S05]  /*0870*/  CALL.REL.NOINC `($_Z8ddtchirpP6float2fl$__internal_accurate_pow) ;  /* 0x0000002400d07944 */ /* 0x000fea0003c00000 */
[----:B------:R-:W-:Y:S05]  /*0880*/  BSYNC.RECONVERGENT B1 ;  /* 0x0000000000017941 */ /* 0x000fea0003800200 */
.L_x_73:
        /* <DEDUP_REMOVED lines=13> */
.L_x_75:
[----:B------:R-:W-:Y:S05]  /*0960*/  BSYNC.RECONVERGENT B1 ;  /* 0x0000000000017941 */ /* 0x000fea0003800200 */
.L_x_74:
        /* <DEDUP_REMOVED lines=25> */
.L_x_77:
[----:B------:R-:W-:Y:S05]  /*0b00*/  BSYNC.RECONVERGENT B1 ;  /* 0x0000000000017941 */ /* 0x000fea0003800200 */
.L_x_76:
[----:B------:R-:W-:Y:S02]  /*0b10*/  FSEL R6, R4, 3.01326645709721542066e+23, P0 ;  /* 0x667f3bcd04067808 */ /* 0x000fe40000000000 */
[----:B------:R-:W-:-:S07]  /*0b20*/  FSEL R7, R5, 1.9267766475677490234, P0 ;  /* 0x3ff6a09e05077808 */ /* 0x000fce0000000000 */
.L_x_70:
[----:B------:R-:W-:Y:S05]  /*0b30*/  BSYNC.RECONVERGENT B0 ;  /* 0x0000000000007941 */ /* 0x000fea0003800200 */
.L_x_63:
        /* <DEDUP_REMOVED lines=26> */
.L_x_79:
[----:B------:R-:W-:Y:S05]  /*0ce0*/  BSYNC.RECONVERGENT B0 ;  /* 0x0000000000007941 */ /* 0x000fea0003800200 */
.L_x_78:
        /* <DEDUP_REMOVED lines=10> */
[----:B------:R-:W-:Y:S02]  /*0d90*/  LOP3.LUT R3, R7, 0x7fffffff, RZ, 0xc0, !PT ;  /* 0x7fffffff07037812 */ /* 0x000fe400078ec0ff */
[----:B------:R-:W-:-:S03]  /*0da0*/  MOV R8, 0xdd0 ;  /* 0x00000dd000087802 */ /* 0x000fc60000000f00 */
[----:B------:R-:W-:-:S07]  /*0db0*/  VIADD R12, R3, 0xfff00000 ;  /* 0xfff00000030c7836 */ /* 0x000fce0000000000 */
[----:B------:R-:W-:Y:S05]  /*0dc0*/  CALL.REL.NOINC `($__internal_4_$__cuda_sm20_dblrcp_rn_slowpath_v3) ;  /* 0x0000000800dc7944 */ /* 0x000fea0003c00000 */
.L_x_81:
[----:B------:R-:W-:Y:S05]  /*0dd0*/  BSYNC.RECONVERGENT B0 ;  /* 0x0000000000007941 */ /* 0x000fea0003800200 */
.L_x_80:
[----:B------:R-:W0:Y:S01]  /*0de0*/  S2R R8, SR_TID.Z ;  /* 0x0000000000087919 */ /* 0x000e220000002300 */
[----:B------:R-:W1:Y:S01]  /*0df0*/  LDCU UR4, c[0x0][0x394] ;  /* 0x00007280ff0477ac */ /* 0x000e620008000800 */
[----:B------:R-:W-:Y:S01]  /*0e00*/  IMAD.IADD R5, R0, 0x1, -R20 ;  /* 0x0000000100057824 */ /* 0x000fe200078e0a14 */
[----:B------:R-:W2:Y:S01]  /*0e10*/  F2F.F32.F64 R6, R10 ;  /* 0x0000000a00067310 */ /* 0x000ea20000301000 */
[----:B------:R-:W-:Y:S07]  /*0e20*/  BSSY.RECONVERGENT B0, `(.L_x_82) ;  /* 0x0000020000007945 */ /* 0x000fee0003800200 */
[----:B--2---:R-:W2:Y:S01]  /*0e30*/  F2F.F64.F32 R6, R6 ;  /* 0x0000000600067310 */ /* 0x004ea20000201800 */
[----:B0-----:R-:W-:-:S05]  /*0e40*/  IMAD R5, R5, R8, RZ ;  /* 0x0000000805057224 */ /* 0x001fca00078e02ff */
[----:B------:R-:W-:-:S04]  /*0e50*/  SHF.R.S32.HI R3, RZ, 0x1f, R5 ;  /* 0x0000001fff037819 */ /* 0x000fc80000011405 */
[----:B-1----:R-:W-:-:S04]  /*0e60*/  LOP3.LUT R8, R3, UR4, RZ, 0xfc, !PT ;  /* 0x0000000403087c12 */ /* 0x002fc8000f8efcff */
[----:B------:R-:W-:-:S13]  /*0e70*/  ISETP.NE.U32.AND P0, PT, R8, RZ, PT ;  /* 0x000000ff0800720c */ /* 0x000fda0003f05070 */
[----:B--2---:R-:W-:Y:S05]  /*0e80*/  @P0 BRA `(.L_x_83) ;  /* 0x0000000000540947 */ /* 0x004fea0003800000 */
[----:B------:R-:W0:Y:S02]  /*0e90*/  LDCU UR4, c[0x0][0x390] ;  /* 0x00007200ff0477ac */ /* 0x000e240008000800 */
[----:B0-----:R-:W0:Y:S01]  /*0ea0*/  I2F.U32.RP R3, UR4 ;  /* 0x0000000400037d06 */ /* 0x001e220008209000 */
[----:B------:R-:W-:-:S07]  /*0eb0*/  ISETP.NE.U32.AND P2, PT, RZ, UR4, PT ;  /* 0x00000004ff007c0c */ /* 0x000fce000bf45070 */
[----:B0-----:R-:W0:Y:S02]  /*0ec0*/  MUFU.RCP R3, R3 ;  /* 0x0000000300037308 */ /* 0x001e240000001000 */
[----:B0-----:R-:W-:-:S06]  /*0ed0*/  VIADD R8, R3, 0xffffffe ;  /* 0x0ffffffe03087836 */ /* 0x001fcc0000000000 */
[----:B------:R0:W1:Y:S02]  /*0ee0*/  F2I.FTZ.U32.TRUNC.NTZ R9, R8 ;  /* 0x0000000800097305 */ /* 0x000064000021f000 */
[----:B0-----:R-:W-:Y:S02]  /*0ef0*/  IMAD.MOV.U32 R8, RZ, RZ, RZ ;  /* 0x000000ffff087224 */ /* 0x001fe400078e00ff */
[----:B-1----:R-:W-:-:S04]  /*0f00*/  IMAD.MOV R11, RZ, RZ, -R9 ;  /* 0x000000ffff0b7224 */ /* 0x002fc800078e0a09 */
[----:B------:R-:W-:-:S04]  /*0f10*/  IMAD R11, R11, UR4, RZ ;  /* 0x000000040b0b7c24 */ /* 0x000fc8000f8e02ff */
[----:B------:R-:W-:-:S04]  /*0f20*/  IMAD.HI.U32 R10, R9, R11, R8 ;  /* 0x0000000b090a7227 */ /* 0x000fc800078e0008 */
[----:B------:R-:W-:Y:S02]  /*0f30*/  IMAD.MOV.U32 R9, RZ, RZ, RZ ;  /* 0x000000ffff097224 */ /* 0x000fe400078e00ff */
[----:B------:R-:W-:-:S04]  /*0f40*/  IMAD.HI.U32 R8, R10, R5, RZ ;  /* 0x000000050a087227 */ /* 0x000fc800078e00ff */
[----:B------:R-:W-:-:S04]  /*0f50*/  IMAD.MOV R10, RZ, RZ, -R8 ;  /* 0x000000ffff0a7224 */ /* 0x000fc800078e0a08 */
[----:B------:R-:W-:-:S05]  /*0f60*/  IMAD R5, R10, UR4, R5 ;  /* 0x000000040a057c24 */ /* 0x000fca000f8e0205 */
[----:B------:R-:W-:-:S13]  /*0f70*/  ISETP.GE.U32.AND P0, PT, R5, UR4, PT ;  /* 0x0000000405007c0c */ /* 0x000fda000bf06070 */
[----:B------:R-:W-:Y:S02]  /*0f80*/  @P0 VIADD R5, R5, -UR4 ;  /* 0x8000000405050c36 */ /* 0x000fe40008000000 */
[----:B------:R-:W-:-:S03]  /*0f90*/  @P0 VIADD R8, R8, 0x1 ;  /* 0x0000000108080836 */ /* 0x000fc60000000000 */
[----:B------:R-:W-:-:S13]  /*0fa0*/  ISETP.GE.U32.AND P1, PT, R5, UR4, PT ;  /* 0x0000000405007c0c */ /* 0x000fda000bf26070 */
[----:B------:R-:W-:Y:S01]  /*0fb0*/  @P1 VIADD R8, R8, 0x1 ;  /* 0x0000000108081836 */ /* 0x000fe20000000000 */
[----:B------:R-:W-:Y:S01]  /*0fc0*/  @!P2 LOP3.LUT R8, RZ, UR4, RZ, 0x33, !PT ;  /* 0x00000004ff08ac12 */ /* 0x000fe2000f8e33ff */
[----:B------:R-:W-:Y:S06]  /*0fd0*/  BRA `(.L_x_84) ;  /* 0x0000000000107947 */ /* 0x000fec0003800000 */
.L_x_83:
[----:B------:R-:W-:-:S07]  /*0fe0*/  MOV R8, 0x1000 ;  /* 0x0000100000087802 */ /* 0x000fce0000000f00 */
[----:B------:R-:W-:Y:S05]  /*0ff0*/  CALL.REL.NOINC `($__internal_6_$__cuda_sm20_div_s64) ;  /* 0x0000001000647944 */ /* 0x000fea0003c00000 */
[----:B------:R-:W-:Y:S02]  /*1000*/  IMAD.MOV.U32 R8, RZ, RZ, R3 ;  /* 0x000000ffff087224 */ /* 0x000fe400078e0003 */
[----:B------:R-:W-:-:S07]  /*1010*/  IMAD.MOV.U32 R9, RZ, RZ, R10 ;  /* 0x000000ffff097224 */ /* 0x000fce00078e000a */
.L_x_84:
[----:B------:R-:W-:Y:S05]  /*1020*/  BSYNC.RECONVERGENT B0 ;  /* 0x0000000000007941 */ /* 0x000fea0003800200 */
.L_x_82:
[----:B------:R-:W0:Y:S01]  /*1030*/  I2F.S64 R9, R8 ;  /* 0x0000000800097312 */ /* 0x000e220000301400 */
[----:B------:R-:W-:Y:S01]  /*1040*/  UMOV UR4, 0x54442d28 ;  /* 0x54442d2800047882 */ /* 0x000fe20000000000 */
[----:B------:R-:W-:Y:S01]  /*1050*/  UMOV UR5, 0x401921fb ;  /* 0x401921fb00057882 */ /* 0x000fe20000000000 */
[----:B------:R-:W-:Y:S01]  /*1060*/  BSSY.RECONVERGENT B0, `(.L_x_85) ;  /* 0x0000022000007945 */ /* 0x000fe20003800200 */
[----:B0-----:R-:W-:-:S04]  /*1070*/  FADD R10, R9, R4 ;  /* 0x00000004090a7221 */ /* 0x001fc80000000000 */
[----:B------:R-:W0:Y:S02]  /*1080*/  F2F.F64.F32 R4, R10 ;  /* 0x0000000a00047310 */ /* 0x000e240000201800 */
[----:B0-----:R-:W-:Y:S01]  /*1090*/  DMUL R4, R4, UR4 ;  /* 0x0000000404047c28 */ /* 0x001fe20008000000 */
[----:B------:R-:W0:Y:S07]  /*10a0*/  LDCU.64 UR4, c[0x0][0x358] ;  /* 0x00006b00ff0477ac */ /* 0x000e2e0008000a00 */
[----:B------:R-:W-:-:S14]  /*10b0*/  DSETP.NEU.AND P0, PT, |R4|, +INF , PT ;  /* 0x7ff000000400742a */ /* 0x000fdc0003f0d200 */
[----:B------:R-:W-:Y:S01]  /*10c0*/  @!P0 DMUL R22, RZ, R4 ;  /* 0x00000004ff168228 */ /* 0x000fe20000000000 */
[----:B------:R-:W-:Y:S01]  /*10d0*/  @!P0 IMAD.MOV.U32 R3, RZ, RZ, 0x1 ;  /* 0x00000001ff038424 */ /* 0x000fe200078e00ff */
[----:B0-----:R-:W-:Y:S09]  /*10e0*/  @!P0 BRA `(.L_x_86) ;  /* 0x0000000000648947 */ /* 0x001ff20003800000 */
[----:B------:R-:W-:Y:S01]  /*10f0*/  UMOV UR6, 0x6dc9c883 ;  /* 0x6dc9c88300067882 */ /* 0x000fe20000000000 */
[----:B------:R-:W-:Y:S01]  /*1100*/  UMOV UR7, 0x3fe45f30 ;  /* 0x3fe45f3000077882 */ /* 0x000fe20000000000 */
[C---:B------:R-:W-:Y:S01]  /*1110*/  DSETP.GE.AND P0, PT, |R4|.reuse, 2.14748364800000000000e+09, PT ;  /* 0x41e000000400742a */ /* 0x040fe20003f06200 */
[----:B------:R-:W-:Y:S01]  /*1120*/  BSSY.RECONVERGENT B1, `(.L_x_87) ;  /* 0x0000014000017945 */ /* 0x000fe20003800200 */
[----:B------:R-:W-:Y:S01]  /*1130*/  DMUL R8, R4, UR6 ;  /* 0x0000000604087c28 */ /* 0x000fe20008000000 */
[----:B------:R-:W-:Y:S01]  /*1140*/  UMOV UR6, 0x54442d18 ;  /* 0x54442d1800067882 */ /* 0x000fe20000000000 */
[----:B------:R-:W-:-:S04]  /*1150*/  UMOV UR7, 0x3ff921fb ;  /* 0x3ff921fb00077882 */ /* 0x000fc80000000000 */
        /* <DEDUP_REMOVED lines=13> */
[----:B------:R-:W-:Y:S05]  /*1230*/  CALL.REL.NOINC `($_Z8ddtchirpP6float2fl$__internal_trig_reduction_slowpathd) ;  /* 0x0000002800047944 */ /* 0x000fea0003c00000 */
[----:B------:R-:W-:Y:S02]  /*1240*/  IMAD.MOV.U32 R22, RZ, RZ, R16 ;  /* 0x000000ffff167224 */ /* 0x000fe400078e0010 */
[----:B------:R-:W-:-:S07]  /*1250*/  IMAD.MOV.U32 R23, RZ, RZ, R17 ;  /* 0x000000ffff177224 */ /* 0x000fce00078e0011 */
.L_x_88:
[----:B------:R-:W-:Y:S05]  /*1260*/  BSYNC.RECONVERGENT B1 ;  /* 0x0000000000017941 */ /* 0x000fea0003800200 */
.L_x_87:
[----:B------:R-:W-:-:S07]  /*1270*/  VIADD R3, R3, 0x1 ;  /* 0x0000000103037836 */ /* 0x000fce0000000000 */
.L_x_86:
[----:B------:R-:W-:Y:S05]  /*1280*/  BSYNC.RECONVERGENT B0 ;  /* 0x0000000000007941 */ /* 0x000fea0003800200 */
.L_x_85:
[----:B------:R-:W0:Y:S01]  /*1290*/  LDCU.64 UR6, c[0x4][0x8] ;  /* 0x01000100ff0677ac */ /* 0x000e220008000a00 */
[----:B------:R-:W-:Y:S01]  /*12a0*/  IMAD.SHL.U32 R8, R3, 0x40, RZ ;  /* 0x0000004003087824 */ /* 0x000fe200078e00ff */
[----:B------:R-:W1:Y:S04]  /*12b0*/  LDCU.64 UR8, c[0x0][0x390] ;  /* 0x00007200ff0877ac */ /* 0x000e680008000a00 */
[----:B------:R-:W-:-:S04]  /*12c0*/  LOP3.LUT R8, R8, 0x40, RZ, 0xc0, !PT ;  /* 0x0000004008087812 */ /* 0x000fc800078ec0ff */
[----:B0-----:R-:W-:-:S05]  /*12d0*/  IADD3 R28, P0, PT, R8, UR6, RZ ;  /* 0x00000006081c7c10 */ /* 0x001fca000ff1e0ff */
[----:B------:R-:W-:Y:S01]  /*12e0*/  IMAD.X R29, RZ, RZ, UR7, P0 ;  /* 0x00000007ff1d7e24 */ /* 0x000fe200080e06ff */
[----:B------:R-:W-:Y:S01]  /*12f0*/  LOP3.LUT R21, R3, 0x1, RZ, 0xc0, !PT ;  /* 0x0000000103157812 */ /* 0x000fe200078ec0ff */
[----:B------:R-:W0:Y:S03]  /*1300*/  LDCU.64 UR6, c[0x0][0x380] ;  /* 0x00007000ff0677ac */ /* 0x000e260008000a00 */
[----:B------:R-:W2:Y:S04]  /*1310*/  LDG.E.128.CONSTANT R8, desc[UR4][R28.64] ;  /* 0x000000041c087981 */ /* 0x000ea8000c1e9d00 */
[----:B------:R-:W3:Y:S04]  /*1320*/  LDG.E.128.CONSTANT R12, desc[UR4][R28.64+0x10] ;  /* 0x000010041c0c7981 */ /* 0x000ee8000c1e9d00 */
[----:B------:R-:W4:Y:S01]  /*1330*/  LDG.E.128.CONSTANT R16, desc[UR4][R28.64+0x20] ;  /* 0x000020041c107981 */ /* 0x000f22000c1e9d00 */
[----:B------:R-:W-:Y:S01]  /*1340*/  ISETP.NE.U32.AND P0, PT, R21, 0x1, PT ;  /* 0x000000011500780c */ /* 0x000fe20003f05070 */
[----:B------:R-:W-:Y:S01]  /*1350*/  IMAD.MOV.U32 R21, RZ, RZ, 0x3da8ff83 ;  /* 0x3da8ff83ff157424 */ /* 0x000fe200078e00ff */
[----:B------:R-:W-:Y:S01]  /*1360*/  DMUL R24, R22, R22 ;  /* 0x0000001616187228 */ /* 0x000fe20000000000 */
[----:B------:R-:W-:-:S03]  /*1370*/  IMAD.MOV.U32 R26, RZ, RZ, 0x20fd8164 ;  /* 0x20fd8164ff1a7424 */ /* 0x000fc600078e00ff */
[----:B------:R-:W-:Y:S01]  /*1380*/  FSEL R27, -R21, 0.11223486810922622681, !P0 ;  /* 0x3de5db65151b7808 */ /* 0x000fe20004000100 */
[----:B-1----:R-:W-:Y:S01]  /*1390*/  IMAD R21, R2, UR8, RZ ;  /* 0x0000000802157c24 */ /* 0x002fe2000f8e02ff */
[----:B------:R-:W-:-:S03]  /*13a0*/  FSEL R26, R26, -8.06006814911005101289e+34, !P0 ;  /* 0xf9785eba1a1a7808 */ /* 0x000fc60004000000 */
[C---:B------:R-:W-:Y:S02]  /*13b0*/  IMAD R2, R0.reuse, UR9, R21 ;  /* 0x0000000900027c24 */ /* 0x040fe4000f8e0215 */
[----:B------:R-:W-:Y:S01]  /*13c0*/  IMAD.MOV.U32 R21, RZ, RZ, RZ ;  /* 0x000000ffff157224 */ /* 0x000fe200078e00ff */
[----:B--2---:R-:W-:Y:S01]  /*13d0*/  DFMA R8, R24, R26, R8 ;  /* 0x0000001a1808722b */ /* 0x004fe20000000008 */
[----:B------:R-:W-:-:S04]  /*13e0*/  IMAD.WIDE.U32 R26, R0, UR8, R20 ;  /* 0x00000008001a7c25 */ /* 0x000fc8000f8e0014 */
[----:B------:R-:W-:Y:S01]  /*13f0*/  IMAD.IADD R21, R27, 0x1, R2 ;  /* 0x000000011b157824 */ /* 0x000fe200078e0202 */
[----:B0-----:R-:W-:-:S04]  /*1400*/  LEA R20, P1, R26, UR6, 0x3 ;  /* 0x000000061a147c11 */ /* 0x001fc8000f8218ff */
[----:B------:R-:W-:-:S05]  /*1410*/  LEA.HI.X R21, R26, UR7, R21, 0x3, P1 ;  /* 0x000000071a157c11 */ /* 0x000fca00088f1c15 */
[----:B------:R-:W2:Y:S01]  /*1420*/  LDG.E R0, desc[UR4][R20.64] ;  /* 0x0000000414007981 */ /* 0x000ea2000c1e1900 */
[C---:B------:R-:W-:Y:S01]  /*1430*/  DFMA R8, R24.reuse, R8, R10 ;  /* 0x000000081808722b */ /* 0x040fe2000000000a */
[----:B------:R-:W-:Y:S07]  /*1440*/  BSSY.RECONVERGENT B0, `(.L_x_89) ;  /* 0x000002c000007945 */ /* 0x000fee0003800200 */
[----:B---3--:R-:W-:-:S08]  /*1450*/  DFMA R8, R24, R8, R12 ;  /* 0x000000081808722b */ /* 0x008fd0000000000c */
        /* <DEDUP_REMOVED lines=11> */
[----:B------:R-:W-:-:S14]  /*1510*/  DSETP.NEU.AND P0, PT, |R4|, +INF , PT ;  /* 0x7ff000000400742a */ /* 0x000fdc0003f0d200 */
[----:B------:R-:W-:Y:S01]  /*1520*/  @!P0 IMAD.MOV.U32 R22, RZ, RZ, RZ ;  /* 0x000000ffff168224 */ /* 0x000fe200078e00ff */
[----:B--2---:R-:W0:Y:S02]  /*1530*/  F2F.F64.F32 R10, R0 ;  /* 0x00000000000a7310 */ /* 0x004e240000201800 */
[----:B0-----:R-:W-:Y:S02]  /*1540*/  DFMA R10, R6, R2, R10 ;  /* 0x00000002060a722b */ /* 0x001fe4000000000a */
[----:B------:R-:W-:-:S08]  /*1550*/  @!P0 DMUL R2, RZ, R4 ;  /* 0x00000004ff028228 */ /* 0x000fd00000000000 */
[----:B------:R-:W0:Y:S02]  /*1560*/  F2F.F32.F64 R11, R10 ;  /* 0x0000000a000b7310 */ /* 0x000e240000301000 */
[----:B0-----:R0:W-:Y:S01]  /*1570*/  STG.E desc[UR4][R20.64], R11 ;  /* 0x0000000b14007986 */ /* 0x0011e2000c101904 */
[----:B------:R-:W-:Y:S05]  /*1580*/  @!P0 BRA `(.L_x_90) ;  /* 0x00000000005c8947 */ /* 0x000fea0003800000 */
        /* <DEDUP_REMOVED lines=19> */
[----:B0-----:R-:W-:Y:S05]  /*16c0*/  CALL.REL.NOINC `($_Z8ddtchirpP6float2fl$__internal_trig_reduction_slowpathd) ;  /* 0x0000002000e07944 */ /* 0x001fea0003c00000 */
[----:B------:R-:W-:Y:S02]  /*16d0*/  IMAD.MOV.U32 R22, RZ, RZ, R3 ;  /* 0x000000ffff167224 */ /* 0x000fe400078e0003 */
[----:B------:R-:W-:Y:S02]  /*16e0*/  IMAD.MOV.U32 R2, RZ, RZ, R16 ;  /* 0x000000ffff027224 */ /* 0x000fe400078e0010 */
[----:B------:R-:W-:-:S07]  /*16f0*/  IMAD.MOV.U32 R3, RZ, RZ, R17 ;  /* 0x000000ffff037224 */ /* 0x000fce00078e0011 */
.L_x_90:
[----:B------:R-:W-:Y:S05]  /*1700*/  BSYNC.RECONVERGENT B0 ;  /* 0x0000000000007941 */ /* 0x000fea0003800200 */
.L_x_89:
        /* <DEDUP_REMOVED lines=23> */
[----:B------:R-:W-:-:S10]  /*1880*/  DFMA R4, R4, R8, 1 ;  /* 0x3ff000000404742b */ /* 0x000fd40000000008 */
[----:B------:R-:W-:Y:S02]  /*1890*/  FSEL R8, R4, R2, !P0 ;  /* 0x0000000204087208 */ /* 0x000fe40004000000 */
[----:B------:R-:W-:Y:S02]  /*18a0*/  FSEL R9, R5, R3, !P0 ;  /* 0x0000000305097208 */ /* 0x000fe40004000000 */
[----:B--2---:R-:W0:Y:S04]  /*18b0*/  F2F.F64.F32 R4, R0 ;  /* 0x0000000000047310 */ /* 0x004e280000201800 */
        /* <DEDUP_REMOVED lines=8> */
        .weak           $__internal_4_$__cuda_sm20_dblrcp_rn_slowpath_v3
        .type           $__internal_4_$__cuda_sm20_dblrcp_rn_slowpath_v3,@function
        .size           $__internal_4_$__cuda_sm20_dblrcp_rn_slowpath_v3,($__internal_5_$__cuda_sm20_div_rn_f64_full - $__internal_4_$__cuda_sm20_dblrcp_rn_slowpath_v3)
$__internal_4_$__cuda_sm20_dblrcp_rn_slowpath_v3:
        /* <DEDUP_REMOVED lines=24> */
.L_x_94:
        /* <DEDUP_REMOVED lines=10> */
.L_x_92:
[----:B------:R-:W-:Y:S01]  /*1b60*/  LOP3.LUT R11, R7, 0x80000, RZ, 0xfc, !PT ;  /* 0x00080000070b7812 */ /* 0x000fe200078efcff */
[----:B------:R-:W-:-:S07]  /*1b70*/  IMAD.MOV.U32 R10, RZ, RZ, R6 ;  /* 0x000000ffff0a7224 */ /* 0x000fce00078e0006 */
.L_x_93:
[----:B------:R-:W-:Y:S05]  /*1b80*/  BSYNC.RECONVERGENT B1 ;  /* 0x0000000000017941 */ /* 0x000fea0003800200 */
.L_x_91:
[----:B------:R-:W-:-:S04]  /*1b90*/  IMAD.MOV.U32 R9, RZ, RZ, 0x0 ;  /* 0x00000000ff097424 */ /* 0x000fc800078e00ff */
[----:B------:R-:W-:Y:S05]  /*1ba0*/  RET.REL.NODEC R8 `(_Z8ddtchirpP6float2fl) ;  /* 0xffffffe408147950 */ /* 0x000fea0003c3ffff */
        .weak           $__internal_5_$__cuda_sm20_div_rn_f64_full
        .type           $__internal_5_$__cuda_sm20_div_rn_f64_full,@function
        .size           $__internal_5_$__cuda_sm20_div_rn_f64_full,($__internal_6_$__cuda_sm20_div_s64 - $__internal_5_$__cuda_sm20_div_rn_f64_full)
$__internal_5_$__cuda_sm20_div_rn_f64_full:
        /* <DEDUP_REMOVED lines=9> */
[----:B------:R-:W-:Y:S01]  /*1c40*/  IMAD.MOV.U32 R22, RZ, RZ, 0x1ca00000 ;  /* 0x1ca00000ff167424 */ /* 0x000fe200078e00ff */
[----:B------:R-:W-:Y:S01]  /*1c50*/  LOP3.LUT R24, R11, 0x7ff00000, RZ, 0xc0, !PT ;  /* 0x7ff000000b187812 */ /* 0x000fe200078ec0ff */
[----:B------:R-:W-:Y:S02]  /*1c60*/  BSSY.RECONVERGENT B2, `(.L_x_95) ;  /* 0x000004e000027945 */ /* 0x000fe40003800200 */
[----:B------:R-:W-:Y:S01]  /*1c70*/  @!P0 DMUL R6, R4, 8.98846567431157953865e+307 ;  /* 0x7fe0000004068828 */ /* 0x000fe20000000000 */
[----:B------:R-:W-:Y:S01]  /*1c80*/  ISETP.GE.U32.AND P1, PT, R19, R24, PT ;  /* 0x000000181300720c */ /* 0x000fe20003f26070 */
[----:B------:R-:W-:-:S02]  /*1c90*/  IMAD.MOV.U32 R23, RZ, RZ, R19 ;  /* 0x000000ffff177224 */ /* 0x000fc400078e0013 */
[----:B------:R-:W-:Y:S02]  /*1ca0*/  @!P2 LOP3.LUT R10, R5, 0x7ff00000, RZ, 0xc0, !PT ;  /* 0x7ff00000050aa812 */ /* 0x000fe400078ec0ff */
[----:B------:R-:W0:Y:S01]  /*1cb0*/  MUFU.RCP64H R13, R7 ;  /* 0x00000007000d7308 */ /* 0x000e220000001800 */
[----:B------:R-:W-:Y:S02]  /*1cc0*/  SEL R11, R22, 0x63400000, !P1 ;  /* 0x63400000160b7807 */ /* 0x000fe40004800000 */
[----:B------:R-:W-:Y:S01]  /*1cd0*/  @!P2 ISETP.GE.U32.AND P3, PT, R19, R10, PT ;  /* 0x0000000a1300a20c */ /* 0x000fe20003f66070 */
[----:B------:R-:W-:Y:S01]  /*1ce0*/  IMAD.MOV.U32 R10, RZ, RZ, R8 ;  /* 0x000000ffff0a7224 */ /* 0x000fe200078e0008 */
[----:B------:R-:W-:Y:S02]  /*1cf0*/  LOP3.LUT R11, R11, 0x800fffff, R9, 0xf8, !PT ;  /* 0x800fffff0b0b7812 */ /* 0x000fe400078ef809 */
[----:B------:R-:W-:-:S05]  /*1d00*/  @!P0 LOP3.LUT R24, R7, 0x7ff00000, RZ, 0xc0, !PT ;  /* 0x7ff0000007188812 */ /* 0x000fca00078ec0ff */
[----:B------:R-:W-:Y:S01]  /*1d10*/  VIADD R26, R24, 0xffffffff ;  /* 0xffffffff181a7836 */ /* 0x000fe20000000000 */
        /* <DEDUP_REMOVED lines=9> */
[----:B------:R-:W-:-:S08]  /*1db0*/  @!P2 DFMA R10, R10, 2, -R16 ;  /* 0x400000000a0aa82b */ /* 0x000fd00000000810 */
[----:B------:R-:W-:Y:S02]  /*1dc0*/  DMUL R12, R14, R10 ;  /* 0x0000000a0e0c7228 */ /* 0x000fe40000000000 */
[----:B------:R-:W-:-:S05]  /*1dd0*/  @!P2 LOP3.LUT R23, R11, 0x7ff00000, RZ, 0xc0, !PT ;  /* 0x7ff000000b17a812 */ /* 0x000fca00078ec0ff */
[----:B------:R-:W-:Y:S01]  /*1de0*/  VIADD R25, R23, 0xffffffff ;  /* 0xffffffff17197836 */ /* 0x000fe20000000000 */
[----:B------:R-:W-:-:S04]  /*1df0*/  DFMA R16, R12, -R6, R10 ;  /* 0x800000060c10722b */ /* 0x000fc8000000000a */
[----:B------:R-:W-:-:S04]  /*1e00*/  ISETP.GT.U32.AND P0, PT, R25, 0x7feffffe, PT ;  /* 0x7feffffe1900780c */ /* 0x000fc80003f04070 */
[----:B------:R-:W-:Y:S01]  /*1e10*/  ISETP.GT.U32.OR P0, PT, R26, 0x7feffffe, P0 ;  /* 0x7feffffe1a00780c */ /* 0x000fe20000704470 */
[----:B------:R-:W-:-:S12]  /*1e20*/  DFMA R12, R14, R16, R12 ;  /* 0x000000100e0c722b */ /* 0x000fd8000000000c */
[----:B------:R-:W-:Y:S05]  /*1e30*/  @P0 BRA `(.L_x_96) ;  /* 0x00000000006c0947 */ /* 0x000fea0003800000 */
[----:B------:R-:W-:Y:S01]  /*1e40*/  LOP3.LUT R14, R5, 0x7ff00000, RZ, 0xc0, !PT ;  /* 0x7ff00000050e7812 */ /* 0x000fe200078ec0ff */
[----:B------:R-:W-:-:S03]  /*1e50*/  IMAD.MOV.U32 R16, RZ, RZ, RZ ;  /* 0x000000ffff107224 */ /* 0x000fc600078e00ff */
[CC--:B------:R-:W-:Y:S02]  /*1e60*/  VIADDMNMX R8, R19.reuse, -R14.reuse, 0xb9600000, !PT ;  /* 0xb960000013087446 */ /* 0x0c0fe4000780090e */
[----:B------:R-:W-:Y:S02]  /*1e70*/  ISETP.GE.U32.AND P0, PT, R19, R14, PT ;  /* 0x0000000e1300720c */ /* 0x000fe40003f06070 */
[----:B------:R-:W-:Y:S02]  /*1e80*/  VIMNMX R8, PT, PT, R8, 0x46a00000, PT ;  /* 0x46a0000008087848 */ /* 0x000fe40003fe0100 */
[----:B------:R-:W-:-:S05]  /*1e90*/  SEL R9, R22, 0x63400000, !P0 ;  /* 0x6340000016097807 */ /* 0x000fca0004000000 */
[----:B------:R-:W-:-:S04]  /*1ea0*/  IMAD.IADD R8, R8, 0x1, -R9 ;  /* 0x0000000108087824 */ /* 0x000fc800078e0a09 */
        /* <DEDUP_REMOVED lines=10> */
[----:B------:R-:W-:Y:S02]  /*1f50*/  IMAD.MOV R5, RZ, RZ, -R8 ;  /* 0x000000ffff057224 */ /* 0x000fe400078e0a08 */
[----:B------:R-:W-:-:S06]  /*1f60*/  IMAD.MOV.U32 R4, RZ, RZ, RZ ;  /* 0x000000ffff047224 */ /* 0x000fcc00078e00ff */
[----:B------:R-:W-:Y:S02]  /*1f70*/  DFMA R4, R14, -R4, R12 ;  /* 0x800000040e04722b */ /* 0x000fe4000000000c */
[----:B------:R-:W-:-:S04]  /*1f80*/  DMUL.RP R12, R12, R16 ;  /* 0x000000100c0c7228 */ /* 0x000fc80000008000 */
[----:B------:R-:W-:-:S04]  /*1f90*/  IADD3 R4, PT, PT, -R8, -0x43300000, RZ ;  /* 0xbcd0000008047810 */ /* 0x000fc80007ffe1ff */
[----:B------:R-:W-:Y:S02]  /*1fa0*/  FSETP.NEU.AND P0, PT, |R5|, R4, PT ;  /* 0x000000040500720b */ /* 0x000fe40003f0d200 */
[----:B------:R-:W-:Y:S02]  /*1fb0*/  LOP3.LUT R9, R13, R9, RZ, 0x3c, !PT ;  /* 0x000000090d097212 */ /* 0x000fe400078e3cff */
[----:B------:R-:W-:Y:S02]  /*1fc0*/  FSEL R14, R12, R14, !P0 ;  /* 0x0000000e0c0e7208 */ /* 0x000fe40004000000 */
[----:B------:R-:W-:Y:S01]  /*1fd0*/  FSEL R15, R9, R15, !P0 ;  /* 0x0000000f090f7208 */ /* 0x000fe20004000000 */
[----:B------:R-:W-:Y:S06]  /*1fe0*/  BRA `(.L_x_97) ;  /* 0x0000000000547947 */ /* 0x000fec0003800000 */
.L_x_96:
        /* <DEDUP_REMOVED lines=16> */
.L_x_99:
[----:B------:R-:W-:Y:S01]  /*20f0*/  LOP3.LUT R15, R5, 0x80000, RZ, 0xfc, !PT ;  /* 0x00080000050f7812 */ /* 0x000fe200078efcff */
[----:B------:R-:W-:Y:S01]  /*2100*/  IMAD.MOV.U32 R14, RZ, RZ, R4 ;  /* 0x000000ffff0e7224 */ /* 0x000fe200078e0004 */
[----:B------:R-:W-:Y:S06]  /*2110*/  BRA `(.L_x_97) ;  /* 0x0000000000087947 */ /* 0x000fec0003800000 */
.L_x_98:
[----:B------:R-:W-:Y:S01]  /*2120*/  LOP3.LUT R15, R9, 0x80000, RZ, 0xfc, !PT ;  /* 0x00080000090f7812 */ /* 0x000fe200078efcff */
[----:B------:R-:W-:-:S07]  /*2130*/  IMAD.MOV.U32 R14, RZ, RZ, R8 ;  /* 0x000000ffff0e7224 */ /* 0x000fce00078e0008 */
.L_x_97:
[----:B------:R-:W-:Y:S05]  /*2140*/  BSYNC.RECONVERGENT B2 ;  /* 0x0000000000027941 */ /* 0x000fea0003800200 */
.L_x_95:
[----:B------:R-:W-:Y:S02]  /*2150*/  IMAD.MOV.U32 R19, RZ, RZ, 0x0 ;  /* 0x00000000ff137424 */ /* 0x000fe400078e00ff */
[----:B------:R-:W-:Y:S02]  /*2160*/  IMAD.MOV.U32 R4, RZ, RZ, R14 ;  /* 0x000000ffff047224 */ /* 0x000fe400078e000e */
[----:B------:R-:W-:Y:S01]  /*2170*/  IMAD.MOV.U32 R5, RZ, RZ, R15 ;  /* 0x000000ffff057224 */ /* 0x000fe200078e000f */
[----:B------:R-:W-:Y:S06]  /*2180*/  RET.REL.NODEC R18 `(_Z8ddtchirpP6float2fl) ;  /* 0xffffffdc129c7950 */ /* 0x000fec0003c3ffff */
        .weak           $__internal_6_$__cuda_sm20_div_s64
        .type           $__internal_6_$__cuda_sm20_div_s64,@function
        .size           $__internal_6_$__cuda_sm20_div_s64,($__internal_7_$__cuda_sm20_dsqrt_rn_f64_mediumpath_v1 - $__internal_6_$__cuda_sm20_div_s64)
$__internal_6_$__cuda_sm20_div_s64:
[----:B------:R-:W0:Y:S01]  /*2190*/  LDCU.64 UR6, c[0x0][0x390] ;  /* 0x00007200ff0677ac */ /* 0x000e220008000a00 */
[----:B------:R-:W-:Y:S01]  /*21a0*/  ISETP.GE.AND P3, PT, R3, RZ, PT ;  /* 0x000000ff0300720c */ /* 0x000fe20003f66270 */
[----:B0-----:R-:W-:Y:S02]  /*21b0*/  UIADD3 UR4, UP1, UPT, URZ, -UR6, URZ ;  /* 0x80000006ff047290 */ /* 0x001fe4000ff3e0ff */
[----:B------:R-:W-:Y:S02]  /*21c0*/  UISETP.GE.AND UP0, UPT, UR7, URZ, UPT ;  /* 0x000000ff0700728c */ /* 0x000fe4000bf06270 */
[----:B------:R-:W-:Y:S02]  /*21d0*/  UIADD3.X UR5, UPT, UPT, URZ, ~UR7, URZ, UP1, !UPT ;  /* 0x80000007ff057290 */ /* 0x000fe40008ffe4ff */
[----:B------:R-:W-:Y:S02]  /*21e0*/  USEL UR4, UR4, UR6, !UP0 ;  /* 0x0000000604047287 */ /* 0x000fe4000c000000 */
[----:B------:R-:W-:-:S09]  /*21f0*/  USEL UR5, UR5, UR7, !UP0 ;  /* 0x0000000705057287 */ /* 0x000fd2000c000000 */
[----:B------:R-:W0:Y:S08]  /*2200*/  I2F.U64.RP R9, UR4 ;  /* 0x0000000400097d12 */ /* 0x000e300008309000 */
[----:B0-----:R-:W0:Y:S02]  /*2210*/  MUFU.RCP R9, R9 ;  /* 0x0000000900097308 */ /* 0x001e240000001000 */
[----:B0-----:R-:W-:-:S06]  /*2220*/  VIADD R10, R9, 0x1ffffffe ;  /* 0x1ffffffe090a7836 */ /* 0x001fcc0000000000 */
[----:B------:R-:W0:Y:S02]  /*2230*/  F2I.U64.TRUNC R10, R10 ;  /* 0x0000000a000a7311 */ /* 0x000e24000020d800 */
[----:B0-----:R-:W-:-:S04]  /*2240*/  IMAD.WIDE.U32 R12, R10, UR4, RZ ;  /* 0x000000040a0c7c25 */ /* 0x001fc8000f8e00ff */
[----:B------:R-:W-:Y:S01]  /*2250*/  IMAD R13, R10, UR5, R13 ;  /* 0x000000050a0d7c24 */ /* 0x000fe2000f8e020d */
[----:B------:R-:W-:-:S03]  /*2260*/  IADD3 R15, P0, PT, RZ, -R12, RZ ;  /* 0x8000000cff0f7210 */ /* 0x000fc60007f1e0ff */
[----:B------:R-:W-:Y:S02]  /*2270*/  IMAD R13, R11, UR4, R13 ;  /* 0x000000040b0d7c24 */ /* 0x000fe4000f8e020d */
[----:B------:R-:W-:-:S04]  /*2280*/  IMAD.HI.U32 R12, R10, R15, RZ ;  /* 0x0000000f0a0c7227 */ /* 0x000fc800078e00ff */
[----:B------:R-:W-:Y:S02]  /*2290*/  IMAD.X R17, RZ, RZ, ~R13, P0 ;  /* 0x000000ffff117224 */ /* 0x000fe400000e0e0d */
[----:B------:R-:W-:Y:S02]  /*22a0*/  IMAD.MOV.U32 R13, RZ, RZ, R10 ;  /* 0x000000ffff0d7224 */ /* 0x000fe400078e000a */
[-C--:B------:R-:W-:Y:S02]  /*22b0*/  IMAD R19, R11, R17.reuse, RZ ;  /* 0x000000110b137224 */ /* 0x080fe400078e02ff */
[----:B------:R-:W-:-:S04]  /*22c0*/  IMAD.WIDE.U32 R12, P0, R10, R17, R12 ;  /* 0x000000110a0c7225 */ /* 0x000fc8000780000c */
[----:B------:R-:W-:-:S04]  /*22d0*/  IMAD.HI.U32 R9, R11, R17, RZ ;  /* 0x000000110b097227 */ /* 0x000fc800078e00ff */
[----:B------:R-:W-:-:S04]  /*22e0*/  IMAD.HI.U32 R12, P1, R11, R15, R12 ;  /* 0x0000000f0b0c7227 */ /* 0x000fc8000782000c */
[----:B------:R-:W-:Y:S01]  /*22f0*/  IMAD.X R9, R9, 0x1, R11, P0 ;  /* 0x0000000109097824 */ /* 0x000fe200000e060b */
[----:B------:R-:W-:-:S04]  /*2300*/  IADD3 R13, P2, PT, R19, R12, RZ ;  /* 0x0000000c130d7210 */ /* 0x000fc80007f5e0ff */
[----:B------:R-:W-:Y:S01]  /*2310*/  IADD3.X R9, PT, PT, RZ, RZ, R9, P2, P1 ;  /* 0x000000ffff097210 */ /* 0x000fe200017e2409 */
[----:B------:R-:W-:-:S04]  /*2320*/  IMAD.WIDE.U32 R10, R13, UR4, RZ ;  /* 0x000000040d0a7c25 */ /* 0x000fc8000f8e00ff */
[----:B------:R-:W-:Y:S01]  /*2330*/  IMAD R12, R13, UR5, R11 ;  /* 0x000000050d0c7c24 */ /* 0x000fe2000f8e020b */
[----:B------:R-:W-:-:S03]  /*2340*/  IADD3 R11, P0, PT, RZ, -R10, RZ ;  /* 0x8000000aff0b7210 */ /* 0x000fc60007f1e0ff */
[----:B------:R-:W-:Y:S02]  /*2350*/  IMAD R10, R9, UR4, R12 ;  /* 0x00000004090a7c24 */ /* 0x000fe4000f8e020c */
[----:B------:R-:W-:-:S04]  /*2360*/  IMAD.HI.U32 R12, R13, R11, RZ ;  /* 0x0000000b0d0c7227 */ /* 0x000fc800078e00ff */
[----:B------:R-:W-:Y:S01]  /*2370*/  IMAD.X R14, RZ, RZ, ~R10, P0 ;  /* 0x000000ffff0e7224 */ /* 0x000fe200000e0e0a */
[----:B------:R-:W-:-:S03]  /*2380*/  IADD3 R10, P4, PT, RZ, -R5, RZ ;  /* 0x80000005ff0a7210 */ /* 0x000fc60007f9e0ff */
[----:B------:R-:W-:Y:S01]  /*2390*/  IMAD.WIDE.U32 R12, P0, R13, R14, R12 ;  /* 0x0000000e0d0c7225 */ /* 0x000fe2000780000c */
[----:B------:R-:W-:-:S03]  /*23a0*/  SEL R5, R10, R5, !P3 ;  /* 0x000000050a057207 */ /* 0x000fc60005800000 */
[----:B------:R-:W-:-:S04]  /*23b0*/  IMAD.HI.U32 R10, R9, R14, RZ ;  /* 0x0000000e090a7227 */ /* 0x000fc800078e00ff */
[----:B------:R-:W-:-:S04]  /*23c0*/  IMAD.HI.U32 R12, P1, R9, R11, R12 ;  /* 0x0000000b090c7227 */ /* 0x000fc8000782000c */
[----:B------:R-:W-:Y:S02]  /*23d0*/  IMAD R11, R9, R14, RZ ;  /* 0x0000000e090b7224 */ /* 0x000fe400078e02ff */
[----:B------:R-:W-:Y:S02]  /*23e0*/  IMAD.X R14, RZ, RZ, ~R3, P4 ;  /* 0x000000ffff0e7224 */ /* 0x000fe400020e0e03 */
[----:B------:R-:W-:Y:S01]  /*23f0*/  IMAD.X R9, R10, 0x1, R9, P0 ;  /* 0x000000010a097824 */ /* 0x000fe200000e0609 */
[----:B------:R-:W-:Y:S01]  /*2400*/  IADD3 R12, P2, PT, R11, R12, RZ ;  /* 0x0000000c0b0c7210 */ /* 0x000fe20007f5e0ff */
[----:B------:R-:W-:Y:S01]  /*2410*/  IMAD.MOV.U32 R11, RZ, RZ, RZ ;  /* 0x000000ffff0b7224 */ /* 0x000fe200078e00ff */
[----:B------:R-:W-:Y:S02]  /*2420*/  SEL R15, R14, R3, !P3 ;  /* 0x000000030e0f7207 */ /* 0x000fe40005800000 */
[----:B------:R-:W-:Y:S01]  /*2430*/  IADD3.X R9, PT, PT, RZ, RZ, R9, P2, P1 ;  /* 0x000000ffff097210 */ /* 0x000fe200017e2409 */
[----:B------:R-:W-:Y:S01]  /*2440*/  IMAD.HI.U32 R10, R12, R5, RZ ;  /* 0x000000050c0a7227 */ /* 0x000fe200078e00ff */
[----:B------:R-:W-:-:S03]  /*2450*/  LOP3.LUT R3, R3, UR7, RZ, 0x3c, !PT ;  /* 0x0000000703037c12 */ /* 0x000fc6000f8e3cff */
[-C--:B------:R-:W-:Y:S02]  /*2460*/  IMAD R13, R9, R15.reuse, RZ ;  /* 0x0000000f090d7224 */ /* 0x080fe400078e02ff */
[----:B------:R-:W-:-:S04]  /*2470*/  IMAD.WIDE.U32 R10, R12, R15, R10 ;  /* 0x0000000f0c0a7225 */ /* 0x000fc800078e000a */
[----:B------:R-:W-:-:S04]  /*2480*/  IMAD.HI.U32 R10, P0, R9, R5, R10 ;  /* 0x00000005090a7227 */ /* 0x000fc8000780000a */
[----:B------:R-:W-:Y:S01]  /*2490*/  IMAD.HI.U32 R9, R9, R15, RZ ;  /* 0x0000000f09097227 */ /* 0x000fe200078e00ff */
[----:B------:R-:W-:-:S03]  /*24a0*/  IADD3 R13, P1, PT, R13, R10, RZ ;  /* 0x0000000a0d0d7210 */ /* 0x000fc60007f3e0ff */
[----:B------:R-:W-:Y:S02]  /*24b0*/  IMAD.X R9, RZ, RZ, R9, P0 ;  /* 0x000000ffff097224 */ /* 0x000fe400000e0609 */
[----:B------:R-:W-:-:S04]  /*24c0*/  IMAD.WIDE.U32 R10, R13, UR4, RZ ;  /* 0x000000040d0a7c25 */ /* 0x000fc8000f8e00ff */
[----:B------:R-:W-:Y:S01]  /*24d0*/  IMAD.X R9, RZ, RZ, R9, P1 ;  /* 0x000000ffff097224 */ /* 0x000fe200008e0609 */
[----:B------:R-:W-:Y:S01]  /*24e0*/  IADD3 R10, P1, PT, -R10, R5, RZ ;  /* 0x000000050a0a7210 */ /* 0x000fe20007f3e1ff */
[----:B------:R-:W-:-:S03]  /*24f0*/  IMAD R12, R13, UR5, R11 ;  /* 0x000000050d0c7c24 */ /* 0x000fc6000f8e020b */
[----:B------:R-:W-:Y:S01]  /*2500*/  ISETP.GE.U32.AND P0, PT, R10, UR4, PT ;  /* 0x000000040a007c0c */ /* 0x000fe2000bf06070 */
[----:B------:R-:W-:-:S04]  /*2510*/  IMAD R12, R9, UR4, R12 ;  /* 0x00000004090c7c24 */ /* 0x000fc8000f8e020c */
[----:B------:R-:W-:Y:S01]  /*2520*/  IMAD.X R14, R15, 0x1, ~R12, P1 ;  /* 0x000000010f0e7824 */ /* 0x000fe200008e0e0c */
[----:B------:R-:W-:Y:S02]  /*2530*/  IADD3 R5, P1, PT, R10, -UR4, RZ ;  /* 0x800000040a057c10 */ /* 0x000fe4000ff3e0ff */
[----:B------:R-:W-:Y:S02]  /*2540*/  IADD3 R12, P2, PT, R13, 0x1, RZ ;  /* 0x000000010d0c7810 */ /* 0x000fe40007f5e0ff */
[C---:B------:R-:W-:Y:S02]  /*2550*/  ISETP.GE.U32.AND.EX P0, PT, R14.reuse, UR5, PT, P0 ;  /* 0x000000050e007c0c */ /* 0x040fe4000bf06100 */
[----:B------:R-:W-:Y:S02]  /*2560*/  IADD3.X R11, PT, PT, R14, ~UR5, RZ, P1, !PT ;  /* 0x800000050e0b7c10 */ /* 0x000fe40008ffe4ff */
[----:B------:R-:W-:Y:S01]  /*2570*/  SEL R5, R5, R10, P0 ;  /* 0x0000000a05057207 */ /* 0x000fe20000000000 */
[----:B------:R-:W-:Y:S01]  /*2580*/  IMAD.X R10, RZ, RZ, R9, P2 ;  /* 0x000000ffff0a7224 */ /* 0x000fe200010e0609 */
[----:B------:R-:W-:-:S02]  /*2590*/  SEL R12, R12, R13, P0 ;  /* 0x0000000d0c0c7207 */ /* 0x000fc40000000000 */
[----:B------:R-:W-:Y:S02]  /*25a0*/  SEL R11, R11, R14, P0 ;  /* 0x0000000e0b0b7207 */ /* 0x000fe40000000000 */
[----:B------:R-:W-:Y:S02]  /*25b0*/  ISETP.GE.U32.AND P1, PT, R5, UR4, PT ;  /* 0x0000000405007c0c */ /* 0x000fe4000bf26070 */
[----:B------:R-:W-:Y:S02]  /*25c0*/  SEL R9, R10, R9, P0 ;  /* 0x000000090a097207 */ /* 0x000fe40000000000 */
[----:B------:R-:W-:Y:S02]  /*25d0*/  IADD3 R5, P2, PT, R12, 0x1, RZ ;  /* 0x000000010c057810 */ /* 0x000fe40007f5e0ff */
[----:B------:R-:W-:Y:S02]  /*25e0*/  ISETP.GE.U32.AND.EX P0, PT, R11, UR5, PT, P1 ;  /* 0x000000050b007c0c */ /* 0x000fe4000bf06110 */
[----:B------:R-:W-:Y:S01]  /*25f0*/  ISETP.GE.AND P1, PT, R3, RZ, PT ;  /* 0x000000ff0300720c */ /* 0x000fe20003f26270 */
[----:B------:R-:W-:Y:S01]  /*2600*/  IMAD.X R10, RZ, RZ, R9, P2 ;  /* 0x000000ffff0a7224 */ /* 0x000fe200010e0609 */
[----:B------:R-:W-:-:S04]  /*2610*/  SEL R5, R5, R12, P0 ;  /* 0x0000000c05057207 */ /* 0x000fc80000000000 */
[----:B------:R-:W-:Y:S02]  /*2620*/  SEL R10, R10, R9, P0 ;  /* 0x000000090a0a7207 */ /* 0x000fe40000000000 */
[-C--:B------:R-:W-:Y:S02]  /*2630*/  IADD3 R12, P2, PT, RZ, -R5.reuse, RZ ;  /* 0x80000005ff0c7210 */ /* 0x080fe40007f5e0ff */
[----:B------:R-:W-:Y:S02]  /*2640*/  ISETP.NE.U32.AND P0, PT, RZ, UR6, PT ;  /* 0x00000006ff007c0c */ /* 0x000fe4000bf05070 */
[----:B------:R-:W-:Y:S01]  /*2650*/  SEL R3, R12, R5, !P1 ;  /* 0x000000050c037207 */ /* 0x000fe20004800000 */
[----:B------:R-:W-:Y:S01]  /*2660*/  IMAD.X R9, RZ, RZ, ~R10, P2 ;  /* 0x000000ffff097224 */ /* 0x000fe200010e0e0a */
[----:B------:R-:W-:-:S04]  /*2670*/  ISETP.NE.AND.EX P0, PT, RZ, UR7, PT, P0 ;  /* 0x00000007ff007c0c */ /* 0x000fc8000bf05300 */
[----:B------:R-:W-:Y:S01]  /*2680*/  SEL R10, R9, R10, !P1 ;  /* 0x0000000a090a7207 */ /* 0x000fe20004800000 */
[----:B------:R-:W-:Y:S01]  /*2690*/  IMAD.MOV.U32 R9, RZ, RZ, 0x0 ;  /* 0x00000000ff097424 */ /* 0x000fe200078e00ff */
[----:B------:R-:W-:Y:S02]  /*26a0*/  SEL R3, R3, 0xffffffff, P0 ;  /* 0xffffffff03037807 */ /* 0x000fe40000000000 */
[----:B------:R-:W-:Y:S01]  /*26b0*/  SEL R10, R10, 0xffffffff, P0 ;  /* 0xffffffff0a0a7807 */ /* 0x000fe20000000000 */
[----:B------:R-:W-:Y:S06]  /*26c0*/  RET.REL.NODEC R8 `(_Z8ddtchirpP6float2fl) ;  /* 0xffffffd8084c7950 */ /* 0x000fec0003c3ffff */
        .weak           $__internal_7_$__cuda_sm20_dsqrt_rn_f64_mediumpath_v1
        .type           $__internal_7_$__cuda_sm20_dsqrt_rn_f64_mediumpath_v1,@function
        .size           $__internal_7_$__cuda_sm20_dsqrt_rn_f64_mediumpath_v1,($__internal_8_$__cuda_sm3x_div_rn_noftz_f32_slowpath - $__internal_7_$__cuda_sm20_dsqrt_rn_f64_mediumpath_v1)
$__internal_7_$__cuda_sm20_dsqrt_rn_f64_mediumpath_v1:
        /* <DEDUP_REMOVED lines=13> */
.L_x_101:
        /* <DEDUP_REMOVED lines=24> */
.L_x_103:
[----:B------:R-:W-:-:S11]  /*2920*/  DADD R4, R6, R6 ;  /* 0x0000000006047229 */ /* 0x000fd60000000006 */
.L_x_102:
[----:B------:R-:W-:Y:S05]  /*2930*/  BSYNC.RECONVERGENT B2 ;  /* 0x0000000000027941 */ /* 0x000fea0003800200 */
.L_x_100:
[----:B------:R-:W-:-:S04]  /*2940*/  IMAD.MOV.U32 R9, RZ, RZ, 0x0 ;  /* 0x00000000ff097424 */ /* 0x000fc800078e00ff */
[----:B------:R-:W-:Y:S05]  /*2950*/  RET.REL.NODEC R8 `(_Z8ddtchirpP6float2fl) ;  /* 0xffffffd408a87950 */ /* 0x000fea0003c3ffff */
        .weak           $__internal_8_$__cuda_sm3x_div_rn_noftz_f32_slowpath
        .type           $__internal_8_$__cuda_sm3x_div_rn_noftz_f32_slowpath,@function
        .size           $__internal_8_$__cuda_sm3x_div_rn_noftz_f32_slowpath,($_Z8ddtchirpP6float2fl$__internal_accurate_pow - $__internal_8_$__cuda_sm3x_div_rn_noftz_f32_slowpath)
$__internal_8_$__cuda_sm3x_div_rn_noftz_f32_slowpath:
        /* <DEDUP_REMOVED lines=34> */
.L_x_105:
        /* <DEDUP_REMOVED lines=29> */
[-CC-:B------:R-:W-:Y:S01]  /*2d50*/  FFMA.RZ R4, R15, R13.reuse, R14.reuse ;  /* 0x0000000d0f047223 */ /* 0x180fe2000000c00e */
[----:B------:R-:W-:Y:S02]  /*2d60*/  VIADD R10, R11, 0x20 ;  /* 0x000000200b0a7836 */ /* 0x000fe40000000000 */
[-CC-:B------:R-:W-:Y:S01]  /*2d70*/  FFMA.RM R5, R15, R13.reuse, R14.reuse ;  /* 0x0000000d0f057223 */ /* 0x180fe2000000400e */
        /* <DEDUP_REMOVED lines=19> */
.L_x_112:
[----:B------:R-:W-:-:S04]  /*2eb0*/  LOP3.LUT R3, R3, 0x80000000, RZ, 0xc0, !PT ;  /* 0x8000000003037812 */ /* 0x000fc800078ec0ff */
[----:B------:R-:W-:Y:S01]  /*2ec0*/  LOP3.LUT R3, R3, 0x7f800000, RZ, 0xfc, !PT ;  /* 0x7f80000003037812 */ /* 0x000fe200078efcff */
[----:B------:R-:W-:Y:S06]  /*2ed0*/  BRA `(.L_x_113) ;  /* 0x0000000000047947 */ /* 0x000fec0003800000 */
.L_x_111:
[----:B------:R-:W-:-:S07]  /*2ee0*/  IMAD R3, R10, 0x800000, R3 ;  /* 0x008000000a037824 */ /* 0x000fce00078e0203 */
.L_x_113:
[----:B------:R-:W-:Y:S05]  /*2ef0*/  BSYNC.RECONVERGENT B2 ;  /* 0x0000000000027941 */ /* 0x000fea0003800200 */
.L_x_110:
[----:B------:R-:W-:Y:S05]  /*2f00*/  BRA `(.L_x_114) ;  /* 0x0000000000207947 */ /* 0x000fea0003800000 */
.L_x_109:
[----:B------:R-:W-:-:S04]  /*2f10*/  LOP3.LUT R3, R4, 0x80000000, R3, 0x48, !PT ;  /* 0x8000000004037812 */ /* 0x000fc800078e4803 */
[----:B------:R-:W-:Y:S01]  /*2f20*/  LOP3.LUT R3, R3, 0x7f800000, RZ, 0xfc, !PT ;  /* 0x7f80000003037812 */ /* 0x000fe200078efcff */
[----:B------:R-:W-:Y:S06]  /*2f30*/  BRA `(.L_x_114) ;  /* 0x0000000000147947 */ /* 0x000fec0003800000 */
.L_x_108:
[----:B------:R-:W-:Y:S01]  /*2f40*/  LOP3.LUT R3, R4, 0x80000000, R3, 0x48, !PT ;  /* 0x8000000004037812 */ /* 0x000fe200078e4803 */
[----:B------:R-:W-:Y:S06]  /*2f50*/  BRA `(.L_x_114) ;  /* 0x00000000000c7947 */ /* 0x000fec0003800000 */
.L_x_107:
[----:B------:R-:W0:Y:S01]  /*2f60*/  MUFU.RSQ R3, -QNAN ;  /* 0xffc0000000037908 */ /* 0x000e220000001400 */
[----:B------:R-:W-:Y:S05]  /*2f70*/  BRA `(.L_x_114) ;  /* 0x0000000000047947 */ /* 0x000fea0003800000 */
.L_x_106:
[----:B------:R-:W-:-:S07]  /*2f80*/  FADD.FTZ R3, R3, R4 ;  /* 0x0000000403037221 */ /* 0x000fce0000010000 */
.L_x_114:
[----:B------:R-:W-:Y:S05]  /*2f90*/  BSYNC.RECONVERGENT B1 ;  /* 0x0000000000017941 */ /* 0x000fea0003800200 */
.L_x_104:
[----:B------:R-:W-:-:S04]  /*2fa0*/  IMAD.MOV.U32 R9, RZ, RZ, 0x0 ;  /* 0x00000000ff097424 */ /* 0x000fc800078e00ff */
[----:B0-----:R-:W-:Y:S05]  /*2fb0*/  RET.REL.NODEC R8 `(_Z8ddtchirpP6float2fl) ;  /* 0xffffffd008107950 */ /* 0x001fea0003c3ffff */
        .type           $_Z8ddtchirpP6float2fl$__internal_accurate_pow,@function
        .size           $_Z8ddtchirpP6float2fl$__internal_accurate_pow,($_Z8ddtchirpP6float2fl$__internal_trig_reduction_slowpathd - $_Z8ddtchirpP6float2fl$__internal_accurate_pow)
$_Z8ddtchirpP6float2fl$__internal_accurate_pow:
        /* <DEDUP_REMOVED lines=27> */
[----:B------:R-:W-:-:S08]  /*3170*/  DMUL R22, R8, R8 ;  /* 0x0000000808167228 */ /* 0x000fd00000000000 */
        /* <DEDUP_REMOVED lines=21> */
[----:B------:R-:W-:-:S03]  /*32d0*/  DFMA R10, R22, R18, UR8 ;  /* 0x00000008160a7e2b */ /* 0x000fc60008000012 */
[----:B------:R-:W-:Y:S02]  /*32e0*/  DMUL R12, R14, R12 ;  /* 0x0000000c0e0c7228 */ /* 0x000fe40000000000 */
[----:B------:R-:W-:-:S03]  /*32f0*/  DMUL R14, R8, R8 ;  /* 0x00000008080e7228 */ /* 0x000fc60000000000 */
[----:B------:R-:W-:Y:S01]  /*3300*/  DADD R16, -R10, UR8 ;  /* 0x000000080a107e29 */ /* 0x000fe20008000100 */
[----:B------:R-:W-:Y:S01]  /*3310*/  UMOV UR8, 0xb9e7b0 ;  /* 0x00b9e7b000087882 */ /* 0x000fe20000000000 */
[----:B------:R-:W-:-:S03]  /*3320*/  UMOV UR9, 0x3c46a4cb ;  /* 0x3c46a4cb00097882 */ /* 0x000fc60000000000 */
[----:B------:R-:W-:-:S03]  /*3330*/  DFMA R24, R8, R8, -R14 ;  /* 0x000000080818722b */ /* 0x000fc6000000080e */
[----:B------:R-:W-:Y:S02]  /*3340*/  DFMA R16, R22, R18, R16 ;  /* 0x000000121610722b */ /* 0x000fe40000000010 */
[----:B------:R-:W-:Y:S01]  /*3350*/  DMUL R18, R8, R14 ;  /* 0x0000000e08127228 */ /* 0x000fe20000000000 */
[----:B------:R-:W-:Y:S02]  /*3360*/  VIADD R23, R13, 0x100000 ;  /* 0x001000000d177836 */ /* 0x000fe40000000000 */
[----:B------:R-:W-:-:S03]  /*3370*/  IMAD.MOV.U32 R22, RZ, RZ, R12 ;  /* 0x000000ffff167224 */ /* 0x000fc600078e000c */
[----:B------:R-:W-:Y:S01]  /*3380*/  DADD R16, R16, -UR8 ;  /* 0x8000000810107e29 */ /* 0x000fe20008000000 */
[----:B------:R-:W-:Y:S01]  /*3390*/  UMOV UR8, 0x80000000 ;  /* 0x8000000000087882 */ /* 0x000fe20000000000 */
[----:B------:R-:W-:Y:S01]  /*33a0*/  UMOV UR9, 0x43300000 ;  /* 0x4330000000097882 */ /* 0x000fe20000000000 */
[C---:B------:R-:W-:Y:S02]  /*33b0*/  DFMA R22, R8.reuse, R22, R24 ;  /* 0x000000160816722b */ /* 0x040fe40000000018 */
[----:B------:R-:W-:-:S08]  /*33c0*/  DFMA R24, R8, R14, -R18 ;  /* 0x0000000e0818722b */ /* 0x000fd00000000812 */
[----:B------:R-:W-:Y:S02]  /*33d0*/  DFMA R24, R12, R14, R24 ;  /* 0x0000000e0c18722b */ /* 0x000fe40000000018 */
[----:B------:R-:W-:-:S06]  /*33e0*/  DADD R14, R10, R16 ;  /* 0x000000000a0e7229 */ /* 0x000fcc0000000010 */
[----:B------:R-:W-:Y:S02]  /*33f0*/  DFMA R22, R8, R22, R24 ;  /* 0x000000160816722b */ /* 0x000fe40000000018 */
[----:B------:R-:W-:Y:S02]  /*3400*/  DADD R24, R10, -R14 ;  /* 0x000000000a187229 */ /* 0x000fe4000000080e */
[----:B------:R-:W-:-:S06]  /*3410*/  DMUL R10, R14, R18 ;  /* 0x000000120e0a7228 */ /* 0x000fcc0000000000 */
[----:B------:R-:W-:Y:S02]  /*3420*/  DADD R24, R16, R24 ;  /* 0x0000000010187229 */ /* 0x000fe40000000018 */
[----:B------:R-:W-:-:S08]  /*3430*/  DFMA R16, R14, R18, -R10 ;  /* 0x000000120e10722b */ /* 0x000fd0000000080a */
        /* <DEDUP_REMOVED lines=83> */
[----:B------:R-:W-:Y:S02]  /*3970*/  @!P1 LEA.HI R7, R6, R6, RZ, 0x1 ;  /* 0x0000000606079211 */ /* 0x000fe400078f08ff */
[----:B------:R-:W-:Y:S02]  /*3980*/  FSEL R11, R11, RZ, P0 ;  /* 0x000000ff0b0b7208 */ /* 0x000fe40000000000 */
[----:B------:R-:W-:-:S05]  /*3990*/  @!P1 SHF.R.S32.HI R7, RZ, 0x1, R7 ;  /* 0x00000001ff079819 */ /* 0x000fca0000011407 */
[----:B------:R-:W-:Y:S02]  /*39a0*/  @!P1 IMAD.IADD R6, R6, 0x1, -R7 ;  /* 0x0000000106069824 */ /* 0x000fe400078e0a07 */
[----:B------:R-:W-:-:S03]  /*39b0*/  @!P1 IMAD R13, R7, 0x100000, R13 ;  /* 0x00100000070d9824 */ /* 0x000fc600078e020d */
[----:B------:R-:W-:Y:S01]  /*39c0*/  @!P1 LEA R7, R6, 0x3ff00000, 0x14 ;  /* 0x3ff0000006079811 */ /* 0x000fe200078ea0ff */
[----:B------:R-:W-:-:S06]  /*39d0*/  @!P1 IMAD.MOV.U32 R6, RZ, RZ, RZ ;  /* 0x000000ffff069224 */ /* 0x000fcc00078e00ff */
[----:B------:R-:W-:-:S11]  /*39e0*/  @!P1 DMUL R10, R12, R6 ;  /* 0x000000060c0a9228 */ /* 0x000fd60000000000 */
.L_x_115:
[----:B------:R-:W-:Y:S01]  /*39f0*/  DFMA R14, R14, R10, R10 ;  /* 0x0000000a0e0e722b */ /* 0x000fe2000000000a */
[----:B------:R-:W-:Y:S01]  /*3a00*/  IMAD.MOV.U32 R27, RZ, RZ, 0x0 ;  /* 0x00000000ff1b7424 */ /* 0x000fe200078e00ff */
[----:B------:R-:W-:-:S08]  /*3a10*/  DSETP.NEU.AND P0, PT, |R10|, +INF , PT ;  /* 0x7ff000000a00742a */ /* 0x000fd00003f0d200 */
[----:B------:R-:W-:Y:S02]  /*3a20*/  FSEL R12, R10, R14, !P0 ;  /* 0x0000000e0a0c7208 */ /* 0x000fe40004000000 */
[----:B------:R-:W-:Y:S01]  /*3a30*/  FSEL R13, R11, R15, !P0 ;  /* 0x0000000f0b0d7208 */ /* 0x000fe20004000000 */
[----:B------:R-:W-:Y:S06]  /*3a40*/  RET.REL.NODEC R26 `(_Z8ddtchirpP6float2fl) ;  /* 0xffffffc41a6c7950 */ /* 0x000fec0003c3ffff */
        .type           $_Z8ddtchirpP6float2fl$__internal_trig_reduction_slowpathd,@function
        .size           $_Z8ddtchirpP6float2fl$__internal_trig_reduction_slowpathd,(.L_x_136 - $_Z8ddtchirpP6float2fl$__internal_trig_reduction_slowpathd)
$_Z8ddtchirpP6float2fl$__internal_trig_reduction_slowpathd:
        /* <DEDUP_REMOVED lines=24> */
.L_x_120:
        /* <DEDUP_REMOVED lines=29> */
.L_x_119:
[----:B------:R-:W-:-:S07]  /*3da0*/  IMAD.MOV.U32 R25, RZ, RZ, R11 ;  /* 0x000000ffff197224 */ /* 0x000fce00078e000b */
.L_x_118:
[----:B------:R-:W-:Y:S05]  /*3db0*/  BSYNC.RECONVERGENT B2 ;  /* 0x0000000000027941 */ /* 0x000fea0003800200 */
.L_x_117:
        /* <DEDUP_REMOVED lines=11> */
[----:B---3--:R-:W-:Y:S02]  /*3e70*/  @P0 SHF.L.U32 R17, R12, R19, RZ ;  /* 0x000000130c110219 */ /* 0x008fe400000006ff */
[----:B0-----:R-:W-:Y:S02]  /*3e80*/  @P0 SHF.R.U64 R14, R16, R9, R18 ;  /* 0x00000009100e0219 */ /* 0x001fe40000001212 */
[--C-:B------:R-:W-:Y:S02]  /*3e90*/  @P0 SHF.R.U32.HI R26, RZ, 0x1, R13.reuse ;  /* 0x00000001ff1a0819 */ /* 0x100fe4000001160d */
[C-C-:B------:R-:W-:Y:S02]  /*3ea0*/  @P0 SHF.R.U64 R24, R12.reuse, 0x1, R13.reuse ;  /* 0x000000010c180819 */ /* 0x140fe4000000120d */
[----:B------:R-:W-:-:S02]  /*3eb0*/  @P0 SHF.L.U64.HI R22, R12, R19, R13 ;  /* 0x000000130c160219 */ /* 0x000fc4000001020d */
[----:B------:R-:W-:Y:S02]  /*3ec0*/  @P0 SHF.R.U32.HI R15, RZ, R9, R18 ;  /* 0x00000009ff0f0219 */ /* 0x000fe40000011612 */
[----:B------:R-:W-:Y:S02]  /*3ed0*/  @P0 LOP3.LUT R12, R17, R14, RZ, 0xfc, !PT ;  /* 0x0000000e110c0212 */ /* 0x000fe400078efcff */
[----:B----4-:R-:W-:Y:S02]  /*3ee0*/  @P0 SHF.L.U32 R16, R10, R19, RZ ;  /* 0x000000130a100219 */ /* 0x010fe400000006ff */
[----:B------:R-:W-:Y:S01]  /*3ef0*/  @P0 SHF.R.U64 R23, R24, R9, R26 ;  /* 0x0000000918170219 */ /* 0x000fe2000000121a */
[----:B------:R-:W-:Y:S01]  /*3f00*/  IMAD.SHL.U32 R14, R12, 0x4, RZ ;  /* 0x000000040c0e7824 */ /* 0x000fe200078e00ff */
[----:B------:R-:W-:Y:S02]  /*3f10*/  @P0 LOP3.LUT R13, R22, R15, RZ, 0xfc, !PT ;  /* 0x0000000f160d0212 */ /* 0x000fe400078efcff */
[----:B------:R-:W-:-:S02]  /*3f20*/  @P0 SHF.L.U64.HI R18, R10, R19, R11 ;  /* 0x000000130a120219 */ /* 0x000fc4000001020b */
[----:B------:R-:W-:Y:S02]  /*3f30*/  @P0 SHF.R.U32.HI R9, RZ, R9, R26 ;  /* 0x00000009ff090219 */ /* 0x000fe4000001161a */
[----:B------:R-:W-:Y:S02]  /*3f40*/  @P0 LOP3.LUT R10, R16, R23, RZ, 0xfc, !PT ;  /* 0x00000017100a0212 */ /* 0x000fe400078efcff */
[----:B------:R-:W-:Y:S02]  /*3f50*/  SHF.L.U64.HI R12, R12, 0x2, R13 ;  /* 0x000000020c0c7819 */ /* 0x000fe4000001020d */
[----:B------:R-:W-:Y:S02]  /*3f60*/  @P0 LOP3.LUT R11, R18, R9, RZ, 0xfc, !PT ;  /* 0x00000009120b0212 */ /* 0x000fe400078efcff */
[----:B------:R-:W-:Y:S02]  /*3f70*/  SHF.L.W.U32.HI R13, R13, 0x2, R10 ;  /* 0x000000020d0d7819 */ /* 0x000fe40000010e0a */
[----:B------:R-:W-:-:S02]  /*3f80*/  IADD3 RZ, P0, PT, RZ, -R14, RZ ;  /* 0x8000000effff7210 */ /* 0x000fc40007f1e0ff */
[----:B------:R-:W-:Y:S02]  /*3f90*/  LOP3.LUT R9, RZ, R12, RZ, 0x33, !PT ;  /* 0x0000000cff097212 */ /* 0x000fe400078e33ff */
[----:B------:R-:W-:Y:S02]  /*3fa0*/  SHF.L.W.U32.HI R10, R10, 0x2, R11 ;  /* 0x000000020a0a7819 */ /* 0x000fe40000010e0b */
[----:B------:R-:W-:Y:S02]  /*3fb0*/  LOP3.LUT R15, RZ, R13, RZ, 0x33, !PT ;  /* 0x0000000dff0f7212 */ /* 0x000fe400078e33ff */
[----:B------:R-:W-:Y:S02]  /*3fc0*/  IADD3.X R17, P0, PT, RZ, R9, RZ, P0, !PT ;  /* 0x00000009ff117210 */ /* 0x000fe4000071e4ff */
[----:B------:R-:W-:Y:S02]  /*3fd0*/  LOP3.LUT R9, RZ, R10, RZ, 0x33, !PT ;  /* 0x0000000aff097212 */ /* 0x000fe400078e33ff */
[----:B------:R-:W-:-:S02]  /*3fe0*/  IADD3.X R18, P1, PT, RZ, R15, RZ, P0, !PT ;  /* 0x0000000fff127210 */ /* 0x000fc4000073e4ff */
[----:B------:R-:W-:-:S03]  /*3ff0*/  ISETP.GT.U32.AND P2, PT, R13, -0x1, PT ;  /* 0xffffffff0d00780c */ /* 0x000fc60003f44070 */
[----:B------:R-:W-:Y:S01]  /*4000*/  IMAD.X R9, RZ, RZ, R9, P1 ;  /* 0x000000ffff097224 */ /* 0x000fe200008e0609 */
[----:B------:R-:W-:-:S04]  /*4010*/  ISETP.GT.AND.EX P0, PT, R10, -0x1, PT, P2 ;  /* 0xffffffff0a00780c */ /* 0x000fc80003f04320 */
[----:B------:R-:W-:Y:S02]  /*4020*/  SEL R9, R10, R9, P0 ;  /* 0x000000090a097207 */ /* 0x000fe40000000000 */
[----:B------:R-:W-:Y:S02]  /*4030*/  SEL R18, R13, R18, P0 ;  /* 0x000000120d127207 */ /* 0x000fe40000000000 */
[----:B------:R-:W-:Y:S02]  /*4040*/  ISETP.NE.U32.AND P1, PT, R9, RZ, PT ;  /* 0x000000ff0900720c */ /* 0x000fe40003f25070 */
[----:B------:R-:W-:Y:S02]  /*4050*/  SEL R19, R12, R17, P0 ;  /* 0x000000110c137207 */ /* 0x000fe40000000000 */
[----:B------:R-:W-:Y:S01]  /*4060*/  SEL R13, R18, R9, !P1 ;  /* 0x00000009120d7207 */ /* 0x000fe20004800000 */
[----:B------:R-:W-:-:S05]  /*4070*/  @!P0 IMAD.MOV R14, RZ, RZ, -R14 ;  /* 0x000000ffff0e8224 */ /* 0x000fca00078e0a0e */
[----:B------:R-:W0:Y:S02]  /*4080*/  FLO.U32 R13, R13 ;  /* 0x0000000d000d7300 */ /* 0x000e2400000e0000 */
[C---:B0-----:R-:W-:Y:S02]  /*4090*/  IADD3 R16, PT, PT, -R13.reuse, 0x1f, RZ ;  /* 0x0000001f0d107810 */ /* 0x041fe40007ffe1ff */
[----:B------:R-:W-:-:S03]  /*40a0*/  IADD3 R15, PT, PT, -R13, 0x3f, RZ ;  /* 0x0000003f0d0f7810 */ /* 0x000fc60007ffe1ff */
[----:B------:R-:W-:-:S05]  /*40b0*/  @P1 IMAD.MOV R15, RZ, RZ, R16 ;  /* 0x000000ffff0f1224 */ /* 0x000fca00078e0210 */
[----:B------:R-:W-:-:S13]  /*40c0*/  ISETP.NE.AND P1, PT, R15, RZ, PT ;  /* 0x000000ff0f00720c */ /* 0x000fda0003f25270 */
[----:B------:R-:W-:Y:S05]  /*40d0*/  @!P1 BRA `(.L_x_122) ;  /* 0x0000000000289947 */ /* 0x000fea0003800000 */
[C---:B------:R-:W-:Y:S02]  /*40e0*/  LOP3.LUT R13, R15.reuse, 0x3f, RZ, 0xc0, !PT ;  /* 0x0000003f0f0d7812 */ /* 0x040fe400078ec0ff */
[--C-:B------:R-:W-:Y:S02]  /*40f0*/  SHF.R.U64 R17, R14, 0x1, R19.reuse ;  /* 0x000000010e117819 */ /* 0x100fe40000001213 */
        /* <DEDUP_REMOVED lines=8> */
.L_x_122:
[----:B------:R-:W-:Y:S05]  /*4180*/  BSYNC.RECONVERGENT B2 ;  /* 0x0000000000027941 */ /* 0x000fea0003800200 */
.L_x_121:
        /* <DEDUP_REMOVED lines=36> */
.L_x_116:
[----:B------:R-:W-:Y:S02]  /*43d0*/  IMAD.MOV.U32 R9, RZ, RZ, 0x0 ;  /* 0x00000000ff097424 */ /* 0x000fe400078e00ff */
[----:B------:R-:W-:Y:S02]  /*43e0*/  IMAD.MOV.U32 R3, RZ, RZ, R10 ;  /* 0x000000ffff037224 */ /* 0x000fe400078e000a */
[----:B------:R-:W-:Y:S05]  /*43f0*/  RET.REL.NODEC R8 `(_Z8ddtchirpP6float2fl) ;  /* 0xffffffbc08007950 */ /* 0x000fea0003c3ffff */
.L_x_123:
        /* <DEDUP_REMOVED lines=16> */
.L_x_136:


//--------------------- .nv.global.init           --------------------------
	.section	.nv.global.init,"aw",@progbits
	.align	16
.nv.global.init:
	.type		__cudart_sin_cos_coeffs,@object
	.size		__cudart_sin_cos_coeffs,(__cudart_i2opi_d - __cudart_sin_cos_coeffs)
__cudart_sin_cos_coeffs:
        /*0000*/ 	.byte	0x46, 0xd2, 0xb0, 0x2c, 0xf1, 0xe5, 0x5a, 0xbe, 0x92, 0xe3, 0xac, 0x69, 0xe3, 0x1d, 0xc7, 0x3e
        /*0010*/ 	.byte	0xa1, 0x62, 0xdb, 0x19, 0xa0, 0x01, 0x2a, 0xbf, 0x18, 0x08, 0x11, 0x11, 0x11, 0x11, 0x81, 0x3f
        /*0020*/ 	.byte	0x54, 0x55, 0x55, 0x55, 0x55, 0x55, 0xc5, 0xbf, 0x00, 0x00, 0x00, 0x00, 0x00, 0x00, 0x00, 0x00
        /*0030*/ 	.byte	0x00, 0x00, 0x00, 0x00, 0x00, 0x00, 0x00, 0x00, 0x64, 0x81, 0xfd, 0x20, 0x83, 0xff, 0xa8, 0xbd
        /*0040*/ 	.byte	0x28, 0x85, 0xef, 0xc1, 0xa7, 0xee, 0x21, 0x3e, 0xd9, 0xe6, 0x06, 0x8e, 0x4f, 0x7e, 0x92, 0xbe
        /*0050*/ 	.byte	0xe9, 0xbc, 0xdd, 0x19, 0xa0, 0x01, 0xfa, 0x3e, 0x47, 0x5d, 0xc1, 0x16, 0x6c, 0xc1, 0x56, 0xbf
        /*0060*/ 	.byte	0x51, 0x55, 0x55, 0x55, 0x55, 0x55, 0xa5, 0x3f, 0x00, 0x00, 0x00, 0x00, 0x00, 0x00, 0xe0, 0xbf
        /*0070*/ 	.byte	0x00, 0x00, 0x00, 0x00, 0x00, 0x00, 0xf0, 0x3f, 0x00, 0x00, 0x00, 0x00, 0x00, 0x00, 0x00, 0x00
	.type		__cudart_i2opi_d,@object
	.size		__cudart_i2opi_d,(.L_0 - __cudart_i2opi_d)
__cudart_i2opi_d:
        /* <DEDUP_REMOVED lines=9> */
.L_0:


//--------------------- .nv.shared.reserved.0     --------------------------
	.section	.nv.shared.reserved.0,"aw",@nobits
	.weak		__nv_reservedSMEM_offset_0_alias
	.size		__nv_reservedSMEM_offset_0_alias, 0, 64
	.other		__nv_reservedSMEM_offset_0_alias,@"STO_CUDA_RESERVED_SHARED STV_DEFAULT"
__nv_reservedSMEM_offset_0_alias:
	.zero		0
	.zero		64


//--------------------- .nv.constant0._Z6vecproP6float2S0_S0_ --------------------------
	.section	.nv.constant0._Z6vecproP6float2S0_S0_,"a",@progbits
	.sectionflags	@""
	.align	4
.nv.constant0._Z6vecproP6float2S0_S0_:
	.zero		920


//--------------------- .nv.constant0._Z8fftchirpP6float2fl --------------------------
	.section	.nv.constant0._Z8fftchirpP6float2fl,"a",@progbits
	.sectionflags	@""
	.align	4
.nv.constant0._Z8fftchirpP6float2fl:
	.zero		920


//--------------------- .nv.constant0._Z8ddtchirpP6float2fl --------------------------
	.section	.nv.constant0._Z8ddtchirpP6float2fl,"a",@progbits
	.sectionflags	@""
	.align	4
.nv.constant0._Z8ddtchirpP6float2fl:
	.zero		920


//--------------------- SYMBOLS --------------------------

	.type		.nv.reservedSmem.offset0,@object
	.size		.nv.reservedSmem.offset0,0x4
